//
// Generated by NVIDIA NVVM Compiler
//
// Compiler Build ID: CL-36424714
// Cuda compilation tools, release 13.0, V13.0.88
// Based on NVVM 20.0.0
//

.version 9.0
.target sm_100
.address_size 64

	// .globl	_Z14jacobi_kernel1PfS_iPiS0_S_S_
.extern .func  (.param .b32 func_retval0) vprintf
(
	.param .b64 vprintf_param_0,
	.param .b64 vprintf_param_1
)
;
.extern .func  (.param .b64 func_retval0) malloc
(
	.param .b64 malloc_param_0
)
;
.extern .func free
(
	.param .b64 free_param_0
)
;
.global .align 1 .b8 $str$2[48] = {105, 110, 32, 107, 101, 114, 110, 101, 108, 44, 32, 103, 111, 116, 32, 97, 115, 115, 105, 103, 110, 101, 100, 32, 105, 61, 37, 100, 44, 32, 106, 61, 37, 100, 32, 115, 61, 37, 102, 44, 32, 105, 100, 61, 37, 100, 10};
.global .align 1 .b8 $str$3[49] = {105, 110, 32, 107, 101, 114, 110, 101, 108, 50, 44, 32, 103, 111, 116, 32, 97, 115, 115, 105, 103, 110, 101, 100, 32, 105, 61, 37, 100, 44, 32, 106, 61, 37, 100, 32, 115, 61, 37, 102, 44, 32, 105, 100, 61, 37, 100, 10};

.visible .entry _Z14jacobi_kernel1PfS_iPiS0_S_S_(
	.param .u64 .ptr .align 1 _Z14jacobi_kernel1PfS_iPiS0_S_S__param_0,
	.param .u64 .ptr .align 1 _Z14jacobi_kernel1PfS_iPiS0_S_S__param_1,
	.param .u32 _Z14jacobi_kernel1PfS_iPiS0_S_S__param_2,
	.param .u64 .ptr .align 1 _Z14jacobi_kernel1PfS_iPiS0_S_S__param_3,
	.param .u64 .ptr .align 1 _Z14jacobi_kernel1PfS_iPiS0_S_S__param_4,
	.param .u64 .ptr .align 1 _Z14jacobi_kernel1PfS_iPiS0_S_S__param_5,
	.param .u64 .ptr .align 1 _Z14jacobi_kernel1PfS_iPiS0_S_S__param_6
)
{
	.local .align 8 .b8 	__local_depot0[24];
	.reg .b64 	%SP;
	.reg .b64 	%SPL;
	.reg .pred 	%p<35>;
	.reg .b32 	%r<121>;
	.reg .b32 	%f<198>;
	.reg .b64 	%rd<174>;
	.reg .b64 	%fd<2>;

	mov.u64 	%SPL, __local_depot0;
	cvta.local.u64 	%SP, %SPL;
	ld.param.u64 	%rd28, [_Z14jacobi_kernel1PfS_iPiS0_S_S__param_0];
	ld.param.u32 	%r53, [_Z14jacobi_kernel1PfS_iPiS0_S_S__param_2];
	ld.param.u64 	%rd29, [_Z14jacobi_kernel1PfS_iPiS0_S_S__param_3];
	ld.param.u64 	%rd30, [_Z14jacobi_kernel1PfS_iPiS0_S_S__param_4];
	ld.param.u64 	%rd31, [_Z14jacobi_kernel1PfS_iPiS0_S_S__param_5];
	ld.param.u64 	%rd32, [_Z14jacobi_kernel1PfS_iPiS0_S_S__param_6];
	cvta.to.global.u64 	%rd1, %rd28;
	cvta.to.global.u64 	%rd33, %rd32;
	cvta.to.global.u64 	%rd34, %rd31;
	cvta.to.global.u64 	%rd35, %rd30;
	cvta.to.global.u64 	%rd36, %rd29;
	add.u64 	%rd37, %SP, 0;
	add.u64 	%rd38, %SPL, 0;
	mov.u32 	%r54, %tid.x;
	mul.wide.u32 	%rd39, %r54, 4;
	add.s64 	%rd40, %rd36, %rd39;
	ld.global.u32 	%r55, [%rd40];
	add.s32 	%r56, %r55, -1;
	add.s64 	%rd41, %rd35, %rd39;
	ld.global.u32 	%r57, [%rd41];
	add.s32 	%r58, %r57, -1;
	setp.gt.s32 	%p1, %r55, %r57;
	selp.b32 	%r1, %r58, %r56, %p1;
	selp.b32 	%r2, %r56, %r58, %p1;
	add.s64 	%rd42, %rd34, %rd39;
	ld.global.f32 	%f1, [%rd42];
	add.s64 	%rd43, %rd33, %rd39;
	ld.global.f32 	%f2, [%rd43];
	cvt.f64.f32 	%fd1, %f2;
	st.local.v2.u32 	[%rd38], {%r1, %r2};
	st.local.f64 	[%rd38+8], %fd1;
	st.local.u32 	[%rd38+16], %r54;
	mov.u64 	%rd44, $str$2;
	cvta.global.u64 	%rd45, %rd44;
	{ // callseq 0, 0
	.param .b64 param0;
	st.param.b64 	[param0], %rd45;
	.param .b64 param1;
	st.param.b64 	[param1], %rd37;
	.param .b32 retval0;
	call.uni (retval0), 
	vprintf, 
	(
	param0, 
	param1
	);
	ld.param.b32 	%r59, [retval0];
	} // callseq 0
	mul.wide.s32 	%rd46, %r53, 8;
	{ // callseq 1, 0
	.param .b64 param0;
	st.param.b64 	[param0], %rd46;
	.param .b64 retval0;
	call.uni (retval0), 
	malloc, 
	(
	param0
	);
	ld.param.b64 	%rd47, [retval0];
	} // callseq 1
	{ // callseq 2, 0
	.param .b64 param0;
	st.param.b64 	[param0], %rd46;
	.param .b64 retval0;
	call.uni (retval0), 
	malloc, 
	(
	param0
	);
	ld.param.b64 	%rd48, [retval0];
	} // callseq 2
	{ // callseq 3, 0
	.param .b64 param0;
	st.param.b64 	[param0], %rd46;
	.param .b64 retval0;
	call.uni (retval0), 
	malloc, 
	(
	param0
	);
	ld.param.b64 	%rd49, [retval0];
	} // callseq 3
	setp.lt.s32 	%p2, %r53, 1;
	@%p2 bra 	$L__BB0_35;
	mul.lo.s32 	%r3, %r1, %r53;
	mul.lo.s32 	%r4, %r2, %r53;
	add.s32 	%r5, %r53, -1;
	and.b32  	%r6, %r53, 7;
	setp.lt.u32 	%p3, %r5, 7;
	mov.b32 	%r101, 0;
	@%p3 bra 	$L__BB0_4;
	and.b32  	%r101, %r53, 2147483640;
	neg.s32 	%r114, %r101;
	add.s64 	%rd172, %rd47, 28;
	mul.wide.u32 	%rd6, %r53, 4;
	add.s64 	%rd51, %rd1, 16;
	mov.u32 	%r112, %r4;
	mov.u32 	%r113, %r3;
$L__BB0_3:
	.pragma "nounroll";
	mul.wide.s32 	%rd50, %r113, 4;
	add.s64 	%rd52, %rd51, %rd50;
	mul.wide.s32 	%rd53, %r112, 4;
	add.s64 	%rd54, %rd51, %rd53;
	ld.global.f32 	%f3, [%rd52+-16];
	st.f32 	[%rd172+-28], %f3;
	ld.global.f32 	%f4, [%rd54+-16];
	add.s64 	%rd55, %rd172, %rd6;
	st.f32 	[%rd55+-28], %f4;
	ld.global.f32 	%f5, [%rd52+-12];
	st.f32 	[%rd172+-24], %f5;
	ld.global.f32 	%f6, [%rd54+-12];
	st.f32 	[%rd55+-24], %f6;
	ld.global.f32 	%f7, [%rd52+-8];
	st.f32 	[%rd172+-20], %f7;
	ld.global.f32 	%f8, [%rd54+-8];
	st.f32 	[%rd55+-20], %f8;
	ld.global.f32 	%f9, [%rd52+-4];
	st.f32 	[%rd172+-16], %f9;
	ld.global.f32 	%f10, [%rd54+-4];
	st.f32 	[%rd55+-16], %f10;
	ld.global.f32 	%f11, [%rd52];
	st.f32 	[%rd172+-12], %f11;
	ld.global.f32 	%f12, [%rd54];
	st.f32 	[%rd55+-12], %f12;
	ld.global.f32 	%f13, [%rd52+4];
	st.f32 	[%rd172+-8], %f13;
	ld.global.f32 	%f14, [%rd54+4];
	st.f32 	[%rd55+-8], %f14;
	ld.global.f32 	%f15, [%rd52+8];
	st.f32 	[%rd172+-4], %f15;
	ld.global.f32 	%f16, [%rd54+8];
	st.f32 	[%rd55+-4], %f16;
	ld.global.f32 	%f17, [%rd52+12];
	st.f32 	[%rd172], %f17;
	ld.global.f32 	%f18, [%rd54+12];
	st.f32 	[%rd55], %f18;
	add.s32 	%r114, %r114, 8;
	add.s32 	%r113, %r113, 8;
	add.s64 	%rd172, %rd172, 32;
	add.s32 	%r112, %r112, 8;
	setp.eq.s32 	%p4, %r114, 0;
	@%p4 bra 	$L__BB0_4;
	bra.uni 	$L__BB0_3;
$L__BB0_4:
	setp.eq.s32 	%p5, %r6, 0;
	@%p5 bra 	$L__BB0_12;
	and.b32  	%r10, %r53, 3;
	setp.lt.u32 	%p6, %r6, 4;
	@%p6 bra 	$L__BB0_7;
	add.s32 	%r62, %r101, %r3;
	mul.wide.s32 	%rd56, %r62, 4;
	add.s64 	%rd57, %rd1, %rd56;
	ld.global.f32 	%f19, [%rd57];
	mul.wide.u32 	%rd58, %r101, 4;
	add.s64 	%rd59, %rd47, %rd58;
	st.f32 	[%rd59], %f19;
	add.s32 	%r63, %r101, %r4;
	mul.wide.s32 	%rd60, %r63, 4;
	add.s64 	%rd61, %rd1, %rd60;
	ld.global.f32 	%f20, [%rd61];
	add.s32 	%r64, %r101, %r53;
	mul.wide.u32 	%rd62, %r64, 4;
	add.s64 	%rd63, %rd47, %rd62;
	st.f32 	[%rd63], %f20;
	ld.global.f32 	%f21, [%rd57+4];
	st.f32 	[%rd59+4], %f21;
	ld.global.f32 	%f22, [%rd61+4];
	mul.wide.u32 	%rd64, %r53, 4;
	add.s64 	%rd65, %rd59, %rd64;
	st.f32 	[%rd65+4], %f22;
	ld.global.f32 	%f23, [%rd57+8];
	st.f32 	[%rd59+8], %f23;
	ld.global.f32 	%f24, [%rd61+8];
	st.f32 	[%rd65+8], %f24;
	ld.global.f32 	%f25, [%rd57+12];
	st.f32 	[%rd59+12], %f25;
	ld.global.f32 	%f26, [%rd61+12];
	st.f32 	[%rd65+12], %f26;
	add.s32 	%r101, %r101, 4;
$L__BB0_7:
	setp.eq.s32 	%p7, %r10, 0;
	@%p7 bra 	$L__BB0_12;
	setp.eq.s32 	%p8, %r10, 1;
	@%p8 bra 	$L__BB0_10;
	add.s32 	%r65, %r101, %r3;
	mul.wide.s32 	%rd66, %r65, 4;
	add.s64 	%rd67, %rd1, %rd66;
	ld.global.f32 	%f27, [%rd67];
	mul.wide.u32 	%rd68, %r101, 4;
	add.s64 	%rd69, %rd47, %rd68;
	st.f32 	[%rd69], %f27;
	add.s32 	%r66, %r101, %r4;
	mul.wide.s32 	%rd70, %r66, 4;
	add.s64 	%rd71, %rd1, %rd70;
	ld.global.f32 	%f28, [%rd71];
	add.s32 	%r67, %r101, %r53;
	mul.wide.u32 	%rd72, %r67, 4;
	add.s64 	%rd73, %rd47, %rd72;
	st.f32 	[%rd73], %f28;
	ld.global.f32 	%f29, [%rd67+4];
	st.f32 	[%rd69+4], %f29;
	ld.global.f32 	%f30, [%rd71+4];
	mul.wide.u32 	%rd74, %r53, 4;
	add.s64 	%rd75, %rd69, %rd74;
	st.f32 	[%rd75+4], %f30;
	add.s32 	%r101, %r101, 2;
$L__BB0_10:
	and.b32  	%r68, %r53, 1;
	setp.eq.b32 	%p9, %r68, 1;
	not.pred 	%p10, %p9;
	@%p10 bra 	$L__BB0_12;
	add.s32 	%r69, %r101, %r3;
	mul.wide.s32 	%rd76, %r69, 4;
	add.s64 	%rd77, %rd1, %rd76;
	ld.global.f32 	%f31, [%rd77];
	mul.wide.u32 	%rd78, %r101, 4;
	add.s64 	%rd79, %rd47, %rd78;
	st.f32 	[%rd79], %f31;
	add.s32 	%r70, %r101, %r4;
	mul.wide.s32 	%rd80, %r70, 4;
	add.s64 	%rd81, %rd1, %rd80;
	ld.global.f32 	%f32, [%rd81];
	add.s32 	%r71, %r101, %r53;
	mul.wide.u32 	%rd82, %r71, 4;
	add.s64 	%rd83, %rd47, %rd82;
	st.f32 	[%rd83], %f32;
$L__BB0_12:
	setp.lt.u32 	%p11, %r5, 7;
	and.b32  	%r15, %r53, 3;
	mov.b32 	%r109, 0;
	@%p11 bra 	$L__BB0_37;
	and.b32  	%r109, %r53, 2147483640;
	mul.wide.u32 	%rd18, %r53, 4;
	add.s64 	%rd169, %rd47, 16;
	neg.s32 	%r104, %r109;
	add.s64 	%rd168, %rd49, 16;
	bra.uni 	$L__BB0_36;
$L__BB0_14:
	and.b32  	%r107, %r53, 2147483640;
	neg.s32 	%r105, %r107;
	mul.wide.u32 	%rd11, %r53, 4;
	add.s64 	%rd104, %rd11, %rd49;
	add.s64 	%rd171, %rd104, 16;
	add.s64 	%rd170, %rd47, 16;
$L__BB0_15:
	.pragma "nounroll";
	mov.b32 	%r82, 0;
	st.u32 	[%rd171+-16], %r82;
	ld.f32 	%f108, [%rd170+-16];
	fma.rn.f32 	%f109, %f2, %f108, 0f00000000;
	st.f32 	[%rd171+-16], %f109;
	add.s64 	%rd105, %rd170, %rd11;
	ld.f32 	%f110, [%rd105+-16];
	fma.rn.f32 	%f111, %f1, %f110, %f109;
	st.f32 	[%rd171+-16], %f111;
	st.u32 	[%rd171+-12], %r82;
	ld.f32 	%f112, [%rd170+-12];
	fma.rn.f32 	%f113, %f2, %f112, 0f00000000;
	st.f32 	[%rd171+-12], %f113;
	ld.f32 	%f114, [%rd105+-12];
	fma.rn.f32 	%f115, %f1, %f114, %f113;
	st.f32 	[%rd171+-12], %f115;
	st.u32 	[%rd171+-8], %r82;
	ld.f32 	%f116, [%rd170+-8];
	fma.rn.f32 	%f117, %f2, %f116, 0f00000000;
	st.f32 	[%rd171+-8], %f117;
	ld.f32 	%f118, [%rd105+-8];
	fma.rn.f32 	%f119, %f1, %f118, %f117;
	st.f32 	[%rd171+-8], %f119;
	st.u32 	[%rd171+-4], %r82;
	ld.f32 	%f120, [%rd170+-4];
	fma.rn.f32 	%f121, %f2, %f120, 0f00000000;
	st.f32 	[%rd171+-4], %f121;
	ld.f32 	%f122, [%rd105+-4];
	fma.rn.f32 	%f123, %f1, %f122, %f121;
	st.f32 	[%rd171+-4], %f123;
	st.u32 	[%rd171], %r82;
	ld.f32 	%f124, [%rd170];
	fma.rn.f32 	%f125, %f2, %f124, 0f00000000;
	st.f32 	[%rd171], %f125;
	ld.f32 	%f126, [%rd105];
	fma.rn.f32 	%f127, %f1, %f126, %f125;
	st.f32 	[%rd171], %f127;
	st.u32 	[%rd171+4], %r82;
	ld.f32 	%f128, [%rd170+4];
	fma.rn.f32 	%f129, %f2, %f128, 0f00000000;
	st.f32 	[%rd171+4], %f129;
	ld.f32 	%f130, [%rd105+4];
	fma.rn.f32 	%f131, %f1, %f130, %f129;
	st.f32 	[%rd171+4], %f131;
	st.u32 	[%rd171+8], %r82;
	ld.f32 	%f132, [%rd170+8];
	fma.rn.f32 	%f133, %f2, %f132, 0f00000000;
	st.f32 	[%rd171+8], %f133;
	ld.f32 	%f134, [%rd105+8];
	fma.rn.f32 	%f135, %f1, %f134, %f133;
	st.f32 	[%rd171+8], %f135;
	st.u32 	[%rd171+12], %r82;
	ld.f32 	%f136, [%rd170+12];
	fma.rn.f32 	%f137, %f2, %f136, 0f00000000;
	st.f32 	[%rd171+12], %f137;
	ld.f32 	%f138, [%rd105+12];
	fma.rn.f32 	%f139, %f1, %f138, %f137;
	st.f32 	[%rd171+12], %f139;
	add.s32 	%r105, %r105, 8;
	add.s64 	%rd171, %rd171, 32;
	add.s64 	%rd170, %rd170, 32;
	setp.ne.s32 	%p20, %r105, 0;
	@%p20 bra 	$L__BB0_15;
$L__BB0_16:
	setp.eq.s32 	%p21, %r6, 0;
	@%p21 bra 	$L__BB0_24;
	setp.lt.u32 	%p22, %r6, 4;
	@%p22 bra 	$L__BB0_19;
	add.s32 	%r83, %r107, %r53;
	mul.wide.u32 	%rd106, %r83, 4;
	add.s64 	%rd107, %rd49, %rd106;
	mov.b32 	%r84, 0;
	st.u32 	[%rd107], %r84;
	cvt.u64.u32 	%rd108, %r107;
	mul.wide.u32 	%rd109, %r107, 4;
	add.s64 	%rd110, %rd47, %rd109;
	ld.f32 	%f140, [%rd110];
	fma.rn.f32 	%f141, %f2, %f140, 0f00000000;
	st.f32 	[%rd107], %f141;
	add.s64 	%rd111, %rd47, %rd106;
	ld.f32 	%f142, [%rd111];
	fma.rn.f32 	%f143, %f1, %f142, %f141;
	st.f32 	[%rd107], %f143;
	cvt.u64.u32 	%rd112, %r53;
	add.s64 	%rd113, %rd108, %rd112;
	shl.b64 	%rd114, %rd113, 2;
	add.s64 	%rd115, %rd49, %rd114;
	st.u32 	[%rd115+4], %r84;
	ld.f32 	%f144, [%rd110+4];
	fma.rn.f32 	%f145, %f2, %f144, 0f00000000;
	st.f32 	[%rd115+4], %f145;
	mul.wide.u32 	%rd116, %r53, 4;
	add.s64 	%rd117, %rd110, %rd116;
	ld.f32 	%f146, [%rd117+4];
	fma.rn.f32 	%f147, %f1, %f146, %f145;
	st.f32 	[%rd115+4], %f147;
	st.u32 	[%rd115+8], %r84;
	ld.f32 	%f148, [%rd110+8];
	fma.rn.f32 	%f149, %f2, %f148, 0f00000000;
	st.f32 	[%rd115+8], %f149;
	ld.f32 	%f150, [%rd117+8];
	fma.rn.f32 	%f151, %f1, %f150, %f149;
	st.f32 	[%rd115+8], %f151;
	st.u32 	[%rd115+12], %r84;
	ld.f32 	%f152, [%rd110+12];
	fma.rn.f32 	%f153, %f2, %f152, 0f00000000;
	st.f32 	[%rd115+12], %f153;
	ld.f32 	%f154, [%rd117+12];
	fma.rn.f32 	%f155, %f1, %f154, %f153;
	st.f32 	[%rd115+12], %f155;
	add.s32 	%r107, %r107, 4;
$L__BB0_19:
	setp.eq.s32 	%p23, %r15, 0;
	@%p23 bra 	$L__BB0_24;
	setp.eq.s32 	%p24, %r15, 1;
	@%p24 bra 	$L__BB0_22;
	add.s32 	%r85, %r107, %r53;
	mul.wide.u32 	%rd118, %r85, 4;
	add.s64 	%rd119, %rd49, %rd118;
	mov.b32 	%r86, 0;
	st.u32 	[%rd119], %r86;
	cvt.u64.u32 	%rd120, %r107;
	mul.wide.u32 	%rd121, %r107, 4;
	add.s64 	%rd122, %rd47, %rd121;
	ld.f32 	%f156, [%rd122];
	fma.rn.f32 	%f157, %f2, %f156, 0f00000000;
	st.f32 	[%rd119], %f157;
	add.s64 	%rd123, %rd47, %rd118;
	ld.f32 	%f158, [%rd123];
	fma.rn.f32 	%f159, %f1, %f158, %f157;
	st.f32 	[%rd119], %f159;
	cvt.u64.u32 	%rd124, %r53;
	add.s64 	%rd125, %rd120, %rd124;
	shl.b64 	%rd126, %rd125, 2;
	add.s64 	%rd127, %rd49, %rd126;
	st.u32 	[%rd127+4], %r86;
	ld.f32 	%f160, [%rd122+4];
	fma.rn.f32 	%f161, %f2, %f160, 0f00000000;
	st.f32 	[%rd127+4], %f161;
	mul.wide.u32 	%rd128, %r53, 4;
	add.s64 	%rd129, %rd122, %rd128;
	ld.f32 	%f162, [%rd129+4];
	fma.rn.f32 	%f163, %f1, %f162, %f161;
	st.f32 	[%rd127+4], %f163;
	add.s32 	%r107, %r107, 2;
$L__BB0_22:
	and.b32  	%r87, %r53, 1;
	setp.eq.b32 	%p25, %r87, 1;
	not.pred 	%p26, %p25;
	@%p26 bra 	$L__BB0_24;
	add.s32 	%r88, %r107, %r53;
	mul.wide.u32 	%rd130, %r88, 4;
	add.s64 	%rd131, %rd49, %rd130;
	mov.b32 	%r89, 0;
	st.u32 	[%rd131], %r89;
	mul.wide.u32 	%rd132, %r107, 4;
	add.s64 	%rd133, %rd47, %rd132;
	ld.f32 	%f164, [%rd133];
	fma.rn.f32 	%f165, %f2, %f164, 0f00000000;
	st.f32 	[%rd131], %f165;
	add.s64 	%rd134, %rd47, %rd130;
	ld.f32 	%f166, [%rd134];
	fma.rn.f32 	%f167, %f1, %f166, %f165;
	st.f32 	[%rd131], %f167;
$L__BB0_24:
	setp.lt.u32 	%p27, %r5, 7;
	mov.b32 	%r119, 0;
	@%p27 bra 	$L__BB0_27;
	and.b32  	%r119, %r53, 2147483640;
	neg.s32 	%r117, %r119;
	add.s64 	%rd173, %rd49, 16;
	add.s64 	%rd24, %rd1, 16;
	mul.wide.u32 	%rd25, %r53, 4;
	mov.u32 	%r115, %r4;
	mov.u32 	%r116, %r3;
$L__BB0_26:
	.pragma "nounroll";
	mul.wide.s32 	%rd135, %r116, 4;
	add.s64 	%rd136, %rd24, %rd135;
	mul.wide.s32 	%rd137, %r115, 4;
	add.s64 	%rd138, %rd24, %rd137;
	ld.f32 	%f168, [%rd173+-16];
	st.global.f32 	[%rd136+-16], %f168;
	add.s64 	%rd139, %rd173, %rd25;
	ld.f32 	%f169, [%rd139+-16];
	st.global.f32 	[%rd138+-16], %f169;
	ld.f32 	%f170, [%rd173+-12];
	st.global.f32 	[%rd136+-12], %f170;
	ld.f32 	%f171, [%rd139+-12];
	st.global.f32 	[%rd138+-12], %f171;
	ld.f32 	%f172, [%rd173+-8];
	st.global.f32 	[%rd136+-8], %f172;
	ld.f32 	%f173, [%rd139+-8];
	st.global.f32 	[%rd138+-8], %f173;
	ld.f32 	%f174, [%rd173+-4];
	st.global.f32 	[%rd136+-4], %f174;
	ld.f32 	%f175, [%rd139+-4];
	st.global.f32 	[%rd138+-4], %f175;
	ld.f32 	%f176, [%rd173];
	st.global.f32 	[%rd136], %f176;
	ld.f32 	%f177, [%rd139];
	st.global.f32 	[%rd138], %f177;
	ld.f32 	%f178, [%rd173+4];
	st.global.f32 	[%rd136+4], %f178;
	ld.f32 	%f179, [%rd139+4];
	st.global.f32 	[%rd138+4], %f179;
	ld.f32 	%f180, [%rd173+8];
	st.global.f32 	[%rd136+8], %f180;
	ld.f32 	%f181, [%rd139+8];
	st.global.f32 	[%rd138+8], %f181;
	ld.f32 	%f182, [%rd173+12];
	st.global.f32 	[%rd136+12], %f182;
	ld.f32 	%f183, [%rd139+12];
	st.global.f32 	[%rd138+12], %f183;
	add.s32 	%r117, %r117, 8;
	add.s64 	%rd173, %rd173, 32;
	add.s32 	%r116, %r116, 8;
	add.s32 	%r115, %r115, 8;
	setp.ne.s32 	%p28, %r117, 0;
	@%p28 bra 	$L__BB0_26;
$L__BB0_27:
	setp.eq.s32 	%p29, %r6, 0;
	@%p29 bra 	$L__BB0_35;
	setp.lt.u32 	%p30, %r6, 4;
	@%p30 bra 	$L__BB0_30;
	mul.wide.u32 	%rd140, %r119, 4;
	add.s64 	%rd141, %rd49, %rd140;
	ld.f32 	%f184, [%rd141];
	add.s32 	%r91, %r119, %r3;
	mul.wide.s32 	%rd142, %r91, 4;
	add.s64 	%rd143, %rd1, %rd142;
	st.global.f32 	[%rd143], %f184;
	add.s32 	%r92, %r119, %r53;
	mul.wide.u32 	%rd144, %r92, 4;
	add.s64 	%rd145, %rd49, %rd144;
	ld.f32 	%f185, [%rd145];
	add.s32 	%r93, %r119, %r4;
	mul.wide.s32 	%rd146, %r93, 4;
	add.s64 	%rd147, %rd1, %rd146;
	st.global.f32 	[%rd147], %f185;
	ld.f32 	%f186, [%rd141+4];
	st.global.f32 	[%rd143+4], %f186;
	mul.wide.u32 	%rd148, %r53, 4;
	add.s64 	%rd149, %rd141, %rd148;
	ld.f32 	%f187, [%rd149+4];
	st.global.f32 	[%rd147+4], %f187;
	ld.f32 	%f188, [%rd141+8];
	st.global.f32 	[%rd143+8], %f188;
	ld.f32 	%f189, [%rd149+8];
	st.global.f32 	[%rd147+8], %f189;
	ld.f32 	%f190, [%rd141+12];
	st.global.f32 	[%rd143+12], %f190;
	ld.f32 	%f191, [%rd149+12];
	st.global.f32 	[%rd147+12], %f191;
	add.s32 	%r119, %r119, 4;
$L__BB0_30:
	setp.eq.s32 	%p31, %r15, 0;
	@%p31 bra 	$L__BB0_35;
	setp.eq.s32 	%p32, %r15, 1;
	@%p32 bra 	$L__BB0_33;
	mul.wide.u32 	%rd150, %r119, 4;
	add.s64 	%rd151, %rd49, %rd150;
	ld.f32 	%f192, [%rd151];
	add.s32 	%r94, %r119, %r3;
	mul.wide.s32 	%rd152, %r94, 4;
	add.s64 	%rd153, %rd1, %rd152;
	st.global.f32 	[%rd153], %f192;
	add.s32 	%r95, %r119, %r53;
	mul.wide.u32 	%rd154, %r95, 4;
	add.s64 	%rd155, %rd49, %rd154;
	ld.f32 	%f193, [%rd155];
	add.s32 	%r96, %r119, %r4;
	mul.wide.s32 	%rd156, %r96, 4;
	add.s64 	%rd157, %rd1, %rd156;
	st.global.f32 	[%rd157], %f193;
	ld.f32 	%f194, [%rd151+4];
	st.global.f32 	[%rd153+4], %f194;
	mul.wide.u32 	%rd158, %r53, 4;
	add.s64 	%rd159, %rd151, %rd158;
	ld.f32 	%f195, [%rd159+4];
	st.global.f32 	[%rd157+4], %f195;
	add.s32 	%r119, %r119, 2;
$L__BB0_33:
	and.b32  	%r97, %r53, 1;
	setp.eq.b32 	%p33, %r97, 1;
	not.pred 	%p34, %p33;
	@%p34 bra 	$L__BB0_35;
	mul.wide.u32 	%rd160, %r119, 4;
	add.s64 	%rd161, %rd49, %rd160;
	ld.f32 	%f196, [%rd161];
	add.s32 	%r98, %r119, %r3;
	mul.wide.s32 	%rd162, %r98, 4;
	add.s64 	%rd163, %rd1, %rd162;
	st.global.f32 	[%rd163], %f196;
	add.s32 	%r99, %r119, %r53;
	mul.wide.u32 	%rd164, %r99, 4;
	add.s64 	%rd165, %rd49, %rd164;
	ld.f32 	%f197, [%rd165];
	add.s32 	%r100, %r119, %r4;
	mul.wide.s32 	%rd166, %r100, 4;
	add.s64 	%rd167, %rd1, %rd166;
	st.global.f32 	[%rd167], %f197;
$L__BB0_35:
	bar.sync 	0;
	{ // callseq 4, 0
	.param .b64 param0;
	st.param.b64 	[param0], %rd47;
	call.uni 
	free, 
	(
	param0
	);
	} // callseq 4
	{ // callseq 5, 0
	.param .b64 param0;
	st.param.b64 	[param0], %rd48;
	call.uni 
	free, 
	(
	param0
	);
	} // callseq 5
	{ // callseq 6, 0
	.param .b64 param0;
	st.param.b64 	[param0], %rd49;
	call.uni 
	free, 
	(
	param0
	);
	} // callseq 6
	ret;
$L__BB0_36:
	.pragma "nounroll";
	mov.b32 	%r73, 0;
	st.u32 	[%rd168+-16], %r73;
	ld.f32 	%f33, [%rd169+-16];
	fma.rn.f32 	%f34, %f1, %f33, 0f00000000;
	st.f32 	[%rd168+-16], %f34;
	add.s64 	%rd84, %rd169, %rd18;
	ld.f32 	%f35, [%rd84+-16];
	mul.f32 	%f36, %f2, %f35;
	sub.f32 	%f37, %f34, %f36;
	st.f32 	[%rd168+-16], %f37;
	st.u32 	[%rd168+-12], %r73;
	ld.f32 	%f38, [%rd169+-12];
	fma.rn.f32 	%f39, %f1, %f38, 0f00000000;
	st.f32 	[%rd168+-12], %f39;
	ld.f32 	%f40, [%rd84+-12];
	mul.f32 	%f41, %f2, %f40;
	sub.f32 	%f42, %f39, %f41;
	st.f32 	[%rd168+-12], %f42;
	st.u32 	[%rd168+-8], %r73;
	ld.f32 	%f43, [%rd169+-8];
	fma.rn.f32 	%f44, %f1, %f43, 0f00000000;
	st.f32 	[%rd168+-8], %f44;
	ld.f32 	%f45, [%rd84+-8];
	mul.f32 	%f46, %f2, %f45;
	sub.f32 	%f47, %f44, %f46;
	st.f32 	[%rd168+-8], %f47;
	st.u32 	[%rd168+-4], %r73;
	ld.f32 	%f48, [%rd169+-4];
	fma.rn.f32 	%f49, %f1, %f48, 0f00000000;
	st.f32 	[%rd168+-4], %f49;
	ld.f32 	%f50, [%rd84+-4];
	mul.f32 	%f51, %f2, %f50;
	sub.f32 	%f52, %f49, %f51;
	st.f32 	[%rd168+-4], %f52;
	st.u32 	[%rd168], %r73;
	ld.f32 	%f53, [%rd169];
	fma.rn.f32 	%f54, %f1, %f53, 0f00000000;
	st.f32 	[%rd168], %f54;
	ld.f32 	%f55, [%rd84];
	mul.f32 	%f56, %f2, %f55;
	sub.f32 	%f57, %f54, %f56;
	st.f32 	[%rd168], %f57;
	st.u32 	[%rd168+4], %r73;
	ld.f32 	%f58, [%rd169+4];
	fma.rn.f32 	%f59, %f1, %f58, 0f00000000;
	st.f32 	[%rd168+4], %f59;
	ld.f32 	%f60, [%rd84+4];
	mul.f32 	%f61, %f2, %f60;
	sub.f32 	%f62, %f59, %f61;
	st.f32 	[%rd168+4], %f62;
	st.u32 	[%rd168+8], %r73;
	ld.f32 	%f63, [%rd169+8];
	fma.rn.f32 	%f64, %f1, %f63, 0f00000000;
	st.f32 	[%rd168+8], %f64;
	ld.f32 	%f65, [%rd84+8];
	mul.f32 	%f66, %f2, %f65;
	sub.f32 	%f67, %f64, %f66;
	st.f32 	[%rd168+8], %f67;
	st.u32 	[%rd168+12], %r73;
	ld.f32 	%f68, [%rd169+12];
	fma.rn.f32 	%f69, %f1, %f68, 0f00000000;
	st.f32 	[%rd168+12], %f69;
	ld.f32 	%f70, [%rd84+12];
	mul.f32 	%f71, %f2, %f70;
	sub.f32 	%f72, %f69, %f71;
	st.f32 	[%rd168+12], %f72;
	add.s64 	%rd169, %rd169, 32;
	add.s32 	%r104, %r104, 8;
	add.s64 	%rd168, %rd168, 32;
	setp.eq.s32 	%p12, %r104, 0;
	@%p12 bra 	$L__BB0_37;
	bra.uni 	$L__BB0_36;
$L__BB0_37:
	setp.eq.s32 	%p13, %r6, 0;
	@%p13 bra 	$L__BB0_45;
	setp.lt.u32 	%p14, %r6, 4;
	@%p14 bra 	$L__BB0_40;
	mul.wide.u32 	%rd85, %r109, 4;
	add.s64 	%rd86, %rd49, %rd85;
	mov.b32 	%r74, 0;
	st.u32 	[%rd86], %r74;
	add.s64 	%rd87, %rd47, %rd85;
	ld.f32 	%f73, [%rd87];
	fma.rn.f32 	%f74, %f1, %f73, 0f00000000;
	st.f32 	[%rd86], %f74;
	add.s32 	%r75, %r53, %r109;
	mul.wide.u32 	%rd88, %r75, 4;
	add.s64 	%rd89, %rd47, %rd88;
	ld.f32 	%f75, [%rd89];
	mul.f32 	%f76, %f2, %f75;
	sub.f32 	%f77, %f74, %f76;
	st.f32 	[%rd86], %f77;
	st.u32 	[%rd86+4], %r74;
	ld.f32 	%f78, [%rd87+4];
	fma.rn.f32 	%f79, %f1, %f78, 0f00000000;
	st.f32 	[%rd86+4], %f79;
	mul.wide.u32 	%rd90, %r53, 4;
	add.s64 	%rd91, %rd87, %rd90;
	ld.f32 	%f80, [%rd91+4];
	mul.f32 	%f81, %f2, %f80;
	sub.f32 	%f82, %f79, %f81;
	st.f32 	[%rd86+4], %f82;
	st.u32 	[%rd86+8], %r74;
	ld.f32 	%f83, [%rd87+8];
	fma.rn.f32 	%f84, %f1, %f83, 0f00000000;
	st.f32 	[%rd86+8], %f84;
	ld.f32 	%f85, [%rd91+8];
	mul.f32 	%f86, %f2, %f85;
	sub.f32 	%f87, %f84, %f86;
	st.f32 	[%rd86+8], %f87;
	st.u32 	[%rd86+12], %r74;
	ld.f32 	%f88, [%rd87+12];
	fma.rn.f32 	%f89, %f1, %f88, 0f00000000;
	st.f32 	[%rd86+12], %f89;
	ld.f32 	%f90, [%rd91+12];
	mul.f32 	%f91, %f2, %f90;
	sub.f32 	%f92, %f89, %f91;
	st.f32 	[%rd86+12], %f92;
	add.s32 	%r109, %r109, 4;
$L__BB0_40:
	setp.eq.s32 	%p15, %r15, 0;
	@%p15 bra 	$L__BB0_45;
	setp.eq.s32 	%p16, %r15, 1;
	@%p16 bra 	$L__BB0_43;
	mul.wide.u32 	%rd92, %r109, 4;
	add.s64 	%rd93, %rd49, %rd92;
	mov.b32 	%r76, 0;
	st.u32 	[%rd93], %r76;
	add.s64 	%rd94, %rd47, %rd92;
	ld.f32 	%f93, [%rd94];
	fma.rn.f32 	%f94, %f1, %f93, 0f00000000;
	st.f32 	[%rd93], %f94;
	add.s32 	%r77, %r53, %r109;
	mul.wide.u32 	%rd95, %r77, 4;
	add.s64 	%rd96, %rd47, %rd95;
	ld.f32 	%f95, [%rd96];
	mul.f32 	%f96, %f2, %f95;
	sub.f32 	%f97, %f94, %f96;
	st.f32 	[%rd93], %f97;
	st.u32 	[%rd93+4], %r76;
	ld.f32 	%f98, [%rd94+4];
	fma.rn.f32 	%f99, %f1, %f98, 0f00000000;
	st.f32 	[%rd93+4], %f99;
	mul.wide.u32 	%rd97, %r53, 4;
	add.s64 	%rd98, %rd94, %rd97;
	ld.f32 	%f100, [%rd98+4];
	mul.f32 	%f101, %f2, %f100;
	sub.f32 	%f102, %f99, %f101;
	st.f32 	[%rd93+4], %f102;
	add.s32 	%r109, %r109, 2;
$L__BB0_43:
	and.b32  	%r78, %r53, 1;
	setp.eq.b32 	%p17, %r78, 1;
	not.pred 	%p18, %p17;
	@%p18 bra 	$L__BB0_45;
	mul.wide.u32 	%rd99, %r109, 4;
	add.s64 	%rd100, %rd49, %rd99;
	mov.b32 	%r79, 0;
	st.u32 	[%rd100], %r79;
	add.s64 	%rd101, %rd47, %rd99;
	ld.f32 	%f103, [%rd101];
	fma.rn.f32 	%f104, %f1, %f103, 0f00000000;
	st.f32 	[%rd100], %f104;
	add.s32 	%r80, %r53, %r109;
	mul.wide.u32 	%rd102, %r80, 4;
	add.s64 	%rd103, %rd47, %rd102;
	ld.f32 	%f105, [%rd103];
	mul.f32 	%f106, %f2, %f105;
	sub.f32 	%f107, %f104, %f106;
	st.f32 	[%rd100], %f107;
$L__BB0_45:
	setp.lt.u32 	%p19, %r5, 7;
	mov.b32 	%r107, 0;
	@%p19 bra 	$L__BB0_16;
	bra.uni 	$L__BB0_14;

}
	// .globl	_Z14jacobi_kernel2PfS_iPiS0_S_S_
.visible .entry _Z14jacobi_kernel2PfS_iPiS0_S_S_(
	.param .u64 .ptr .align 1 _Z14jacobi_kernel2PfS_iPiS0_S_S__param_0,
	.param .u64 .ptr .align 1 _Z14jacobi_kernel2PfS_iPiS0_S_S__param_1,
	.param .u32 _Z14jacobi_kernel2PfS_iPiS0_S_S__param_2,
	.param .u64 .ptr .align 1 _Z14jacobi_kernel2PfS_iPiS0_S_S__param_3,
	.param .u64 .ptr .align 1 _Z14jacobi_kernel2PfS_iPiS0_S_S__param_4,
	.param .u64 .ptr .align 1 _Z14jacobi_kernel2PfS_iPiS0_S_S__param_5,
	.param .u64 .ptr .align 1 _Z14jacobi_kernel2PfS_iPiS0_S_S__param_6
)
{
	.local .align 8 .b8 	__local_depot1[24];
	.reg .b64 	%SP;
	.reg .b64 	%SPL;
	.reg .pred 	%p<47>;
	.reg .b32 	%r<240>;
	.reg .b32 	%f<249>;
	.reg .b64 	%rd<315>;
	.reg .b64 	%fd<2>;

	mov.u64 	%SPL, __local_depot1;
	cvta.local.u64 	%SP, %SPL;
	ld.param.u32 	%r92, [_Z14jacobi_kernel2PfS_iPiS0_S_S__param_2];
	ld.param.u64 	%rd20, [_Z14jacobi_kernel2PfS_iPiS0_S_S__param_3];
	ld.param.u64 	%rd21, [_Z14jacobi_kernel2PfS_iPiS0_S_S__param_4];
	ld.param.u64 	%rd22, [_Z14jacobi_kernel2PfS_iPiS0_S_S__param_5];
	ld.param.u64 	%rd23, [_Z14jacobi_kernel2PfS_iPiS0_S_S__param_6];
	cvta.to.global.u64 	%rd24, %rd23;
	cvta.to.global.u64 	%rd25, %rd22;
	cvta.to.global.u64 	%rd26, %rd21;
	cvta.to.global.u64 	%rd27, %rd20;
	add.u64 	%rd28, %SP, 0;
	add.u64 	%rd29, %SPL, 0;
	mov.u32 	%r93, %tid.x;
	mul.wide.u32 	%rd30, %r93, 4;
	add.s64 	%rd31, %rd27, %rd30;
	ld.global.u32 	%r1, [%rd31];
	add.s32 	%r94, %r1, -1;
	add.s64 	%rd32, %rd26, %rd30;
	ld.global.u32 	%r2, [%rd32];
	add.s32 	%r95, %r2, -1;
	setp.gt.s32 	%p1, %r1, %r2;
	selp.b32 	%r3, %r95, %r94, %p1;
	selp.b32 	%r4, %r94, %r95, %p1;
	add.s64 	%rd33, %rd25, %rd30;
	ld.global.f32 	%f1, [%rd33];
	add.s64 	%rd34, %rd24, %rd30;
	ld.global.f32 	%f2, [%rd34];
	cvt.f64.f32 	%fd1, %f2;
	st.local.v2.u32 	[%rd29], {%r3, %r4};
	st.local.f64 	[%rd29+8], %fd1;
	st.local.u32 	[%rd29+16], %r93;
	mov.u64 	%rd35, $str$3;
	cvta.global.u64 	%rd36, %rd35;
	{ // callseq 7, 0
	.param .b64 param0;
	st.param.b64 	[param0], %rd36;
	.param .b64 param1;
	st.param.b64 	[param1], %rd28;
	.param .b32 retval0;
	call.uni (retval0), 
	vprintf, 
	(
	param0, 
	param1
	);
	ld.param.b32 	%r96, [retval0];
	} // callseq 7
	mul.wide.s32 	%rd37, %r92, 8;
	{ // callseq 8, 0
	.param .b64 param0;
	st.param.b64 	[param0], %rd37;
	.param .b64 retval0;
	call.uni (retval0), 
	malloc, 
	(
	param0
	);
	ld.param.b64 	%rd38, [retval0];
	} // callseq 8
	{ // callseq 9, 0
	.param .b64 param0;
	st.param.b64 	[param0], %rd37;
	.param .b64 retval0;
	call.uni (retval0), 
	malloc, 
	(
	param0
	);
	ld.param.b64 	%rd39, [retval0];
	} // callseq 9
	{ // callseq 10, 0
	.param .b64 param0;
	st.param.b64 	[param0], %rd37;
	.param .b64 retval0;
	call.uni (retval0), 
	malloc, 
	(
	param0
	);
	ld.param.b64 	%rd40, [retval0];
	} // callseq 10
	setp.lt.s32 	%p2, %r92, 1;
	@%p2 bra 	$L__BB1_61;
	add.s32 	%r5, %r92, -1;
	and.b32  	%r6, %r92, 7;
	setp.lt.u32 	%p3, %r5, 7;
	mov.b32 	%r207, 0;
	@%p3 bra 	$L__BB1_4;
	and.b32  	%r100, %r92, 2147483640;
	neg.s32 	%r212, %r100;
	max.s32 	%r210, %r2, %r1;
	min.s32 	%r209, %r2, %r1;
	mov.b32 	%r211, 0;
	mul.wide.u32 	%rd48, %r92, 4;
$L__BB1_3:
	.pragma "nounroll";
	ld.param.u64 	%rd298, [_Z14jacobi_kernel2PfS_iPiS0_S_S__param_0];
	and.b32  	%r207, %r92, 2147483640;
	add.s32 	%r101, %r209, -1;
	cvta.to.global.u64 	%rd41, %rd298;
	mul.wide.s32 	%rd42, %r101, 4;
	add.s64 	%rd43, %rd41, %rd42;
	ld.global.f32 	%f3, [%rd43];
	mul.wide.u32 	%rd44, %r211, 4;
	add.s64 	%rd45, %rd38, %rd44;
	st.f32 	[%rd45], %f3;
	add.s32 	%r102, %r210, -1;
	mul.wide.s32 	%rd46, %r102, 4;
	add.s64 	%rd47, %rd41, %rd46;
	ld.global.f32 	%f4, [%rd47];
	st.f32 	[%rd45+4], %f4;
	add.s64 	%rd49, %rd43, %rd48;
	ld.global.f32 	%f5, [%rd49];
	st.f32 	[%rd45+8], %f5;
	add.s64 	%rd50, %rd47, %rd48;
	ld.global.f32 	%f6, [%rd50];
	st.f32 	[%rd45+12], %f6;
	add.s64 	%rd51, %rd49, %rd48;
	ld.global.f32 	%f7, [%rd51];
	st.f32 	[%rd45+16], %f7;
	add.s64 	%rd52, %rd50, %rd48;
	ld.global.f32 	%f8, [%rd52];
	st.f32 	[%rd45+20], %f8;
	add.s64 	%rd53, %rd51, %rd48;
	ld.global.f32 	%f9, [%rd53];
	st.f32 	[%rd45+24], %f9;
	add.s64 	%rd54, %rd52, %rd48;
	ld.global.f32 	%f10, [%rd54];
	st.f32 	[%rd45+28], %f10;
	add.s64 	%rd55, %rd53, %rd48;
	ld.global.f32 	%f11, [%rd55];
	st.f32 	[%rd45+32], %f11;
	add.s64 	%rd56, %rd54, %rd48;
	ld.global.f32 	%f12, [%rd56];
	st.f32 	[%rd45+36], %f12;
	add.s64 	%rd57, %rd55, %rd48;
	ld.global.f32 	%f13, [%rd57];
	st.f32 	[%rd45+40], %f13;
	add.s64 	%rd58, %rd56, %rd48;
	ld.global.f32 	%f14, [%rd58];
	st.f32 	[%rd45+44], %f14;
	add.s64 	%rd59, %rd57, %rd48;
	ld.global.f32 	%f15, [%rd59];
	st.f32 	[%rd45+48], %f15;
	add.s64 	%rd60, %rd58, %rd48;
	ld.global.f32 	%f16, [%rd60];
	st.f32 	[%rd45+52], %f16;
	add.s64 	%rd61, %rd59, %rd48;
	ld.global.f32 	%f17, [%rd61];
	st.f32 	[%rd45+56], %f17;
	add.s64 	%rd62, %rd60, %rd48;
	ld.global.f32 	%f18, [%rd62];
	st.f32 	[%rd45+60], %f18;
	add.s32 	%r212, %r212, 8;
	add.s32 	%r211, %r211, 16;
	shl.b32 	%r103, %r92, 3;
	add.s32 	%r210, %r210, %r103;
	add.s32 	%r209, %r209, %r103;
	setp.eq.s32 	%p4, %r212, 0;
	@%p4 bra 	$L__BB1_4;
	bra.uni 	$L__BB1_3;
$L__BB1_4:
	setp.eq.s32 	%p5, %r6, 0;
	@%p5 bra 	$L__BB1_12;
	setp.lt.u32 	%p6, %r6, 4;
	@%p6 bra 	$L__BB1_7;
	ld.param.u64 	%rd299, [_Z14jacobi_kernel2PfS_iPiS0_S_S__param_0];
	mul.lo.s32 	%r104, %r207, %r92;
	add.s32 	%r105, %r104, %r3;
	cvta.to.global.u64 	%rd63, %rd299;
	mul.wide.s32 	%rd64, %r105, 4;
	add.s64 	%rd65, %rd63, %rd64;
	ld.global.f32 	%f19, [%rd65];
	shl.b32 	%r106, %r207, 1;
	mul.wide.u32 	%rd66, %r106, 4;
	add.s64 	%rd67, %rd38, %rd66;
	st.f32 	[%rd67], %f19;
	add.s32 	%r107, %r104, %r4;
	mul.wide.s32 	%rd68, %r107, 4;
	add.s64 	%rd69, %rd63, %rd68;
	ld.global.f32 	%f20, [%rd69];
	st.f32 	[%rd67+4], %f20;
	mul.wide.u32 	%rd70, %r92, 4;
	add.s64 	%rd71, %rd65, %rd70;
	ld.global.f32 	%f21, [%rd71];
	add.s32 	%r108, %r106, 2;
	mul.wide.u32 	%rd72, %r108, 4;
	add.s64 	%rd73, %rd38, %rd72;
	st.f32 	[%rd73], %f21;
	add.s64 	%rd74, %rd69, %rd70;
	ld.global.f32 	%f22, [%rd74];
	st.f32 	[%rd73+4], %f22;
	add.s64 	%rd75, %rd71, %rd70;
	ld.global.f32 	%f23, [%rd75];
	add.s32 	%r109, %r106, 4;
	mul.wide.u32 	%rd76, %r109, 4;
	add.s64 	%rd77, %rd38, %rd76;
	st.f32 	[%rd77], %f23;
	add.s64 	%rd78, %rd74, %rd70;
	ld.global.f32 	%f24, [%rd78];
	st.f32 	[%rd77+4], %f24;
	add.s64 	%rd79, %rd75, %rd70;
	ld.global.f32 	%f25, [%rd79];
	add.s32 	%r110, %r106, 6;
	mul.wide.u32 	%rd80, %r110, 4;
	add.s64 	%rd81, %rd38, %rd80;
	st.f32 	[%rd81], %f25;
	add.s64 	%rd82, %rd78, %rd70;
	ld.global.f32 	%f26, [%rd82];
	st.f32 	[%rd81+4], %f26;
	add.s32 	%r207, %r207, 4;
$L__BB1_7:
	and.b32  	%r13, %r92, 3;
	setp.eq.s32 	%p7, %r13, 0;
	@%p7 bra 	$L__BB1_12;
	ld.param.u64 	%rd300, [_Z14jacobi_kernel2PfS_iPiS0_S_S__param_0];
	cvta.to.global.u64 	%rd4, %rd300;
	setp.eq.s32 	%p8, %r13, 1;
	@%p8 bra 	$L__BB1_10;
	mul.lo.s32 	%r111, %r207, %r92;
	add.s32 	%r112, %r111, %r3;
	mul.wide.s32 	%rd83, %r112, 4;
	add.s64 	%rd84, %rd4, %rd83;
	ld.global.f32 	%f27, [%rd84];
	shl.b32 	%r113, %r207, 1;
	mul.wide.u32 	%rd85, %r113, 4;
	add.s64 	%rd86, %rd38, %rd85;
	st.f32 	[%rd86], %f27;
	add.s32 	%r114, %r111, %r4;
	mul.wide.s32 	%rd87, %r114, 4;
	add.s64 	%rd88, %rd4, %rd87;
	ld.global.f32 	%f28, [%rd88];
	st.f32 	[%rd86+4], %f28;
	mul.wide.u32 	%rd89, %r92, 4;
	add.s64 	%rd90, %rd84, %rd89;
	ld.global.f32 	%f29, [%rd90];
	add.s32 	%r115, %r113, 2;
	mul.wide.u32 	%rd91, %r115, 4;
	add.s64 	%rd92, %rd38, %rd91;
	st.f32 	[%rd92], %f29;
	add.s64 	%rd93, %rd88, %rd89;
	ld.global.f32 	%f30, [%rd93];
	st.f32 	[%rd92+4], %f30;
	add.s32 	%r207, %r207, 2;
$L__BB1_10:
	and.b32  	%r116, %r92, 1;
	setp.eq.b32 	%p9, %r116, 1;
	not.pred 	%p10, %p9;
	@%p10 bra 	$L__BB1_12;
	mul.lo.s32 	%r117, %r207, %r92;
	add.s32 	%r118, %r117, %r3;
	mul.wide.s32 	%rd94, %r118, 4;
	add.s64 	%rd95, %rd4, %rd94;
	ld.global.f32 	%f31, [%rd95];
	shl.b32 	%r119, %r207, 1;
	mul.wide.u32 	%rd96, %r119, 4;
	add.s64 	%rd97, %rd38, %rd96;
	st.f32 	[%rd97], %f31;
	add.s32 	%r120, %r117, %r4;
	mul.wide.s32 	%rd98, %r120, 4;
	add.s64 	%rd99, %rd4, %rd98;
	ld.global.f32 	%f32, [%rd99];
	st.f32 	[%rd97+4], %f32;
$L__BB1_12:
	and.b32  	%r16, %r92, 3;
	setp.lt.u32 	%p11, %r5, 3;
	mov.b32 	%r214, 0;
	@%p11 bra 	$L__BB1_15;
	and.b32  	%r214, %r92, 2147483644;
	neg.s32 	%r213, %r214;
	add.s64 	%rd312, %rd38, 16;
	add.s64 	%rd311, %rd40, 16;
$L__BB1_14:
	.pragma "nounroll";
	mov.b32 	%r123, 0;
	st.u32 	[%rd311+-16], %r123;
	ld.f32 	%f33, [%rd312+-16];
	fma.rn.f32 	%f34, %f33, %f1, 0f00000000;
	st.f32 	[%rd311+-16], %f34;
	ld.f32 	%f35, [%rd312+-12];
	mul.f32 	%f36, %f2, %f35;
	sub.f32 	%f37, %f34, %f36;
	st.f32 	[%rd311+-16], %f37;
	st.u32 	[%rd311+-12], %r123;
	ld.f32 	%f38, [%rd312+-16];
	fma.rn.f32 	%f39, %f38, %f2, 0f00000000;
	st.f32 	[%rd311+-12], %f39;
	ld.f32 	%f40, [%rd312+-12];
	fma.rn.f32 	%f41, %f40, %f1, %f39;
	st.f32 	[%rd311+-12], %f41;
	st.u32 	[%rd311+-8], %r123;
	ld.f32 	%f42, [%rd312+-8];
	fma.rn.f32 	%f43, %f42, %f1, 0f00000000;
	st.f32 	[%rd311+-8], %f43;
	ld.f32 	%f44, [%rd312+-4];
	mul.f32 	%f45, %f2, %f44;
	sub.f32 	%f46, %f43, %f45;
	st.f32 	[%rd311+-8], %f46;
	st.u32 	[%rd311+-4], %r123;
	ld.f32 	%f47, [%rd312+-8];
	fma.rn.f32 	%f48, %f47, %f2, 0f00000000;
	st.f32 	[%rd311+-4], %f48;
	ld.f32 	%f49, [%rd312+-4];
	fma.rn.f32 	%f50, %f49, %f1, %f48;
	st.f32 	[%rd311+-4], %f50;
	st.u32 	[%rd311], %r123;
	ld.f32 	%f51, [%rd312];
	fma.rn.f32 	%f52, %f51, %f1, 0f00000000;
	st.f32 	[%rd311], %f52;
	ld.f32 	%f53, [%rd312+4];
	mul.f32 	%f54, %f2, %f53;
	sub.f32 	%f55, %f52, %f54;
	st.f32 	[%rd311], %f55;
	st.u32 	[%rd311+4], %r123;
	ld.f32 	%f56, [%rd312];
	fma.rn.f32 	%f57, %f56, %f2, 0f00000000;
	st.f32 	[%rd311+4], %f57;
	ld.f32 	%f58, [%rd312+4];
	fma.rn.f32 	%f59, %f58, %f1, %f57;
	st.f32 	[%rd311+4], %f59;
	st.u32 	[%rd311+8], %r123;
	ld.f32 	%f60, [%rd312+8];
	fma.rn.f32 	%f61, %f60, %f1, 0f00000000;
	st.f32 	[%rd311+8], %f61;
	ld.f32 	%f62, [%rd312+12];
	mul.f32 	%f63, %f2, %f62;
	sub.f32 	%f64, %f61, %f63;
	st.f32 	[%rd311+8], %f64;
	st.u32 	[%rd311+12], %r123;
	ld.f32 	%f65, [%rd312+8];
	fma.rn.f32 	%f66, %f65, %f2, 0f00000000;
	st.f32 	[%rd311+12], %f66;
	ld.f32 	%f67, [%rd312+12];
	fma.rn.f32 	%f68, %f67, %f1, %f66;
	st.f32 	[%rd311+12], %f68;
	add.s32 	%r213, %r213, 4;
	add.s64 	%rd312, %rd312, 32;
	add.s64 	%rd311, %rd311, 32;
	setp.ne.s32 	%p12, %r213, 0;
	@%p12 bra 	$L__BB1_14;
$L__BB1_15:
	setp.eq.s32 	%p13, %r16, 0;
	@%p13 bra 	$L__BB1_20;
	setp.eq.s32 	%p14, %r16, 1;
	@%p14 bra 	$L__BB1_18;
	shl.b32 	%r124, %r214, 1;
	mul.wide.u32 	%rd100, %r124, 4;
	add.s64 	%rd101, %rd38, %rd100;
	add.s64 	%rd102, %rd40, %rd100;
	mov.b32 	%r125, 0;
	st.u32 	[%rd102], %r125;
	ld.f32 	%f69, [%rd101];
	fma.rn.f32 	%f70, %f69, %f1, 0f00000000;
	st.f32 	[%rd102], %f70;
	ld.f32 	%f71, [%rd101+4];
	mul.f32 	%f72, %f2, %f71;
	sub.f32 	%f73, %f70, %f72;
	st.f32 	[%rd102], %f73;
	st.u32 	[%rd102+4], %r125;
	ld.f32 	%f74, [%rd101];
	fma.rn.f32 	%f75, %f74, %f2, 0f00000000;
	st.f32 	[%rd102+4], %f75;
	ld.f32 	%f76, [%rd101+4];
	fma.rn.f32 	%f77, %f76, %f1, %f75;
	st.f32 	[%rd102+4], %f77;
	add.s32 	%r126, %r124, 2;
	mul.wide.u32 	%rd103, %r126, 4;
	add.s64 	%rd104, %rd38, %rd103;
	add.s64 	%rd105, %rd40, %rd103;
	st.u32 	[%rd105], %r125;
	ld.f32 	%f78, [%rd104];
	fma.rn.f32 	%f79, %f78, %f1, 0f00000000;
	st.f32 	[%rd105], %f79;
	ld.f32 	%f80, [%rd104+4];
	mul.f32 	%f81, %f2, %f80;
	sub.f32 	%f82, %f79, %f81;
	st.f32 	[%rd105], %f82;
	st.u32 	[%rd105+4], %r125;
	ld.f32 	%f83, [%rd104];
	fma.rn.f32 	%f84, %f83, %f2, 0f00000000;
	st.f32 	[%rd105+4], %f84;
	ld.f32 	%f85, [%rd104+4];
	fma.rn.f32 	%f86, %f85, %f1, %f84;
	st.f32 	[%rd105+4], %f86;
	sub.s32 	%r214, %r126, %r214;
$L__BB1_18:
	and.b32  	%r127, %r92, 1;
	setp.eq.b32 	%p15, %r127, 1;
	not.pred 	%p16, %p15;
	@%p16 bra 	$L__BB1_20;
	shl.b32 	%r128, %r214, 1;
	mul.wide.u32 	%rd106, %r128, 4;
	add.s64 	%rd107, %rd38, %rd106;
	add.s64 	%rd108, %rd40, %rd106;
	mov.b32 	%r129, 0;
	st.u32 	[%rd108], %r129;
	ld.f32 	%f87, [%rd107];
	fma.rn.f32 	%f88, %f87, %f1, 0f00000000;
	st.f32 	[%rd108], %f88;
	ld.f32 	%f89, [%rd107+4];
	mul.f32 	%f90, %f2, %f89;
	sub.f32 	%f91, %f88, %f90;
	st.f32 	[%rd108], %f91;
	st.u32 	[%rd108+4], %r129;
	ld.f32 	%f92, [%rd107];
	fma.rn.f32 	%f93, %f92, %f2, 0f00000000;
	st.f32 	[%rd108+4], %f93;
	ld.f32 	%f94, [%rd107+4];
	fma.rn.f32 	%f95, %f94, %f1, %f93;
	st.f32 	[%rd108+4], %f95;
$L__BB1_20:
	setp.lt.u32 	%p17, %r5, 7;
	mov.b32 	%r217, 0;
	@%p17 bra 	$L__BB1_23;
	and.b32  	%r132, %r92, 2147483640;
	neg.s32 	%r222, %r132;
	max.s32 	%r221, %r2, %r1;
	min.s32 	%r220, %r2, %r1;
	mov.b32 	%r219, 0;
	mul.wide.u32 	%rd116, %r92, 4;
$L__BB1_22:
	.pragma "nounroll";
	ld.param.u64 	%rd301, [_Z14jacobi_kernel2PfS_iPiS0_S_S__param_0];
	and.b32  	%r217, %r92, 2147483640;
	mul.wide.u32 	%rd109, %r219, 4;
	add.s64 	%rd110, %rd40, %rd109;
	ld.f32 	%f96, [%rd110];
	add.s32 	%r133, %r220, -1;
	cvta.to.global.u64 	%rd111, %rd301;
	mul.wide.s32 	%rd112, %r133, 4;
	add.s64 	%rd113, %rd111, %rd112;
	st.global.f32 	[%rd113], %f96;
	ld.f32 	%f97, [%rd110+4];
	add.s32 	%r134, %r221, -1;
	mul.wide.s32 	%rd114, %r134, 4;
	add.s64 	%rd115, %rd111, %rd114;
	st.global.f32 	[%rd115], %f97;
	ld.f32 	%f98, [%rd110+8];
	add.s64 	%rd117, %rd113, %rd116;
	st.global.f32 	[%rd117], %f98;
	ld.f32 	%f99, [%rd110+12];
	add.s64 	%rd118, %rd115, %rd116;
	st.global.f32 	[%rd118], %f99;
	ld.f32 	%f100, [%rd110+16];
	add.s64 	%rd119, %rd117, %rd116;
	st.global.f32 	[%rd119], %f100;
	ld.f32 	%f101, [%rd110+20];
	add.s64 	%rd120, %rd118, %rd116;
	st.global.f32 	[%rd120], %f101;
	ld.f32 	%f102, [%rd110+24];
	add.s64 	%rd121, %rd119, %rd116;
	st.global.f32 	[%rd121], %f102;
	ld.f32 	%f103, [%rd110+28];
	add.s64 	%rd122, %rd120, %rd116;
	st.global.f32 	[%rd122], %f103;
	ld.f32 	%f104, [%rd110+32];
	add.s64 	%rd123, %rd121, %rd116;
	st.global.f32 	[%rd123], %f104;
	ld.f32 	%f105, [%rd110+36];
	add.s64 	%rd124, %rd122, %rd116;
	st.global.f32 	[%rd124], %f105;
	ld.f32 	%f106, [%rd110+40];
	add.s64 	%rd125, %rd123, %rd116;
	st.global.f32 	[%rd125], %f106;
	ld.f32 	%f107, [%rd110+44];
	add.s64 	%rd126, %rd124, %rd116;
	st.global.f32 	[%rd126], %f107;
	ld.f32 	%f108, [%rd110+48];
	add.s64 	%rd127, %rd125, %rd116;
	st.global.f32 	[%rd127], %f108;
	ld.f32 	%f109, [%rd110+52];
	add.s64 	%rd128, %rd126, %rd116;
	st.global.f32 	[%rd128], %f109;
	ld.f32 	%f110, [%rd110+56];
	add.s64 	%rd129, %rd127, %rd116;
	st.global.f32 	[%rd129], %f110;
	ld.f32 	%f111, [%rd110+60];
	add.s64 	%rd130, %rd128, %rd116;
	st.global.f32 	[%rd130], %f111;
	add.s32 	%r222, %r222, 8;
	shl.b32 	%r135, %r92, 3;
	add.s32 	%r221, %r221, %r135;
	add.s32 	%r220, %r220, %r135;
	add.s32 	%r219, %r219, 16;
	setp.eq.s32 	%p18, %r222, 0;
	@%p18 bra 	$L__BB1_23;
	bra.uni 	$L__BB1_22;
$L__BB1_23:
	setp.eq.s32 	%p19, %r6, 0;
	@%p19 bra 	$L__BB1_31;
	setp.lt.u32 	%p20, %r6, 4;
	@%p20 bra 	$L__BB1_26;
	ld.param.u64 	%rd302, [_Z14jacobi_kernel2PfS_iPiS0_S_S__param_0];
	shl.b32 	%r136, %r217, 1;
	mul.wide.u32 	%rd131, %r136, 4;
	add.s64 	%rd132, %rd40, %rd131;
	ld.f32 	%f112, [%rd132];
	mul.lo.s32 	%r137, %r217, %r92;
	add.s32 	%r138, %r137, %r3;
	cvta.to.global.u64 	%rd133, %rd302;
	mul.wide.s32 	%rd134, %r138, 4;
	add.s64 	%rd135, %rd133, %rd134;
	st.global.f32 	[%rd135], %f112;
	ld.f32 	%f113, [%rd132+4];
	add.s32 	%r139, %r137, %r4;
	mul.wide.s32 	%rd136, %r139, 4;
	add.s64 	%rd137, %rd133, %rd136;
	st.global.f32 	[%rd137], %f113;
	add.s32 	%r140, %r136, 2;
	mul.wide.u32 	%rd138, %r140, 4;
	add.s64 	%rd139, %rd40, %rd138;
	ld.f32 	%f114, [%rd139];
	mul.wide.u32 	%rd140, %r92, 4;
	add.s64 	%rd141, %rd135, %rd140;
	st.global.f32 	[%rd141], %f114;
	ld.f32 	%f115, [%rd139+4];
	add.s64 	%rd142, %rd137, %rd140;
	st.global.f32 	[%rd142], %f115;
	add.s32 	%r141, %r136, 4;
	mul.wide.u32 	%rd143, %r141, 4;
	add.s64 	%rd144, %rd40, %rd143;
	ld.f32 	%f116, [%rd144];
	add.s64 	%rd145, %rd141, %rd140;
	st.global.f32 	[%rd145], %f116;
	ld.f32 	%f117, [%rd144+4];
	add.s64 	%rd146, %rd142, %rd140;
	st.global.f32 	[%rd146], %f117;
	add.s32 	%r142, %r136, 6;
	mul.wide.u32 	%rd147, %r142, 4;
	add.s64 	%rd148, %rd40, %rd147;
	ld.f32 	%f118, [%rd148];
	add.s64 	%rd149, %rd145, %rd140;
	st.global.f32 	[%rd149], %f118;
	ld.f32 	%f119, [%rd148+4];
	add.s64 	%rd150, %rd146, %rd140;
	st.global.f32 	[%rd150], %f119;
	add.s32 	%r217, %r217, 4;
$L__BB1_26:
	setp.eq.s32 	%p21, %r16, 0;
	@%p21 bra 	$L__BB1_31;
	setp.eq.s32 	%p22, %r16, 1;
	@%p22 bra 	$L__BB1_29;
	ld.param.u64 	%rd303, [_Z14jacobi_kernel2PfS_iPiS0_S_S__param_0];
	shl.b32 	%r143, %r217, 1;
	mul.wide.u32 	%rd151, %r143, 4;
	add.s64 	%rd152, %rd40, %rd151;
	ld.f32 	%f120, [%rd152];
	mul.lo.s32 	%r144, %r217, %r92;
	add.s32 	%r145, %r144, %r3;
	cvta.to.global.u64 	%rd153, %rd303;
	mul.wide.s32 	%rd154, %r145, 4;
	add.s64 	%rd155, %rd153, %rd154;
	st.global.f32 	[%rd155], %f120;
	ld.f32 	%f121, [%rd152+4];
	add.s32 	%r146, %r144, %r4;
	mul.wide.s32 	%rd156, %r146, 4;
	add.s64 	%rd157, %rd153, %rd156;
	st.global.f32 	[%rd157], %f121;
	add.s32 	%r147, %r143, 2;
	mul.wide.u32 	%rd158, %r147, 4;
	add.s64 	%rd159, %rd40, %rd158;
	ld.f32 	%f122, [%rd159];
	mul.wide.u32 	%rd160, %r92, 4;
	add.s64 	%rd161, %rd155, %rd160;
	st.global.f32 	[%rd161], %f122;
	ld.f32 	%f123, [%rd159+4];
	add.s64 	%rd162, %rd157, %rd160;
	st.global.f32 	[%rd162], %f123;
	add.s32 	%r217, %r217, 2;
$L__BB1_29:
	and.b32  	%r148, %r92, 1;
	setp.eq.b32 	%p23, %r148, 1;
	not.pred 	%p24, %p23;
	@%p24 bra 	$L__BB1_31;
	ld.param.u64 	%rd304, [_Z14jacobi_kernel2PfS_iPiS0_S_S__param_0];
	shl.b32 	%r149, %r217, 1;
	mul.wide.u32 	%rd163, %r149, 4;
	add.s64 	%rd164, %rd40, %rd163;
	ld.f32 	%f124, [%rd164];
	mul.lo.s32 	%r150, %r217, %r92;
	add.s32 	%r151, %r150, %r3;
	cvta.to.global.u64 	%rd165, %rd304;
	mul.wide.s32 	%rd166, %r151, 4;
	add.s64 	%rd167, %rd165, %rd166;
	st.global.f32 	[%rd167], %f124;
	ld.f32 	%f125, [%rd164+4];
	add.s32 	%r152, %r150, %r4;
	mul.wide.s32 	%rd168, %r152, 4;
	add.s64 	%rd169, %rd165, %rd168;
	st.global.f32 	[%rd169], %f125;
$L__BB1_31:
	setp.lt.u32 	%p25, %r5, 7;
	mov.b32 	%r224, 0;
	@%p25 bra 	$L__BB1_34;
	and.b32  	%r155, %r92, 2147483640;
	neg.s32 	%r229, %r155;
	max.s32 	%r227, %r2, %r1;
	min.s32 	%r226, %r2, %r1;
	mov.b32 	%r228, 0;
	mul.wide.u32 	%rd177, %r92, 4;
$L__BB1_33:
	.pragma "nounroll";
	ld.param.u64 	%rd305, [_Z14jacobi_kernel2PfS_iPiS0_S_S__param_1];
	and.b32  	%r224, %r92, 2147483640;
	add.s32 	%r156, %r226, -1;
	cvta.to.global.u64 	%rd170, %rd305;
	mul.wide.s32 	%rd171, %r156, 4;
	add.s64 	%rd172, %rd170, %rd171;
	ld.global.f32 	%f126, [%rd172];
	mul.wide.u32 	%rd173, %r228, 4;
	add.s64 	%rd174, %rd39, %rd173;
	st.f32 	[%rd174], %f126;
	add.s32 	%r157, %r227, -1;
	mul.wide.s32 	%rd175, %r157, 4;
	add.s64 	%rd176, %rd170, %rd175;
	ld.global.f32 	%f127, [%rd176];
	st.f32 	[%rd174+4], %f127;
	add.s64 	%rd178, %rd172, %rd177;
	ld.global.f32 	%f128, [%rd178];
	st.f32 	[%rd174+8], %f128;
	add.s64 	%rd179, %rd176, %rd177;
	ld.global.f32 	%f129, [%rd179];
	st.f32 	[%rd174+12], %f129;
	add.s64 	%rd180, %rd178, %rd177;
	ld.global.f32 	%f130, [%rd180];
	st.f32 	[%rd174+16], %f130;
	add.s64 	%rd181, %rd179, %rd177;
	ld.global.f32 	%f131, [%rd181];
	st.f32 	[%rd174+20], %f131;
	add.s64 	%rd182, %rd180, %rd177;
	ld.global.f32 	%f132, [%rd182];
	st.f32 	[%rd174+24], %f132;
	add.s64 	%rd183, %rd181, %rd177;
	ld.global.f32 	%f133, [%rd183];
	st.f32 	[%rd174+28], %f133;
	add.s64 	%rd184, %rd182, %rd177;
	ld.global.f32 	%f134, [%rd184];
	st.f32 	[%rd174+32], %f134;
	add.s64 	%rd185, %rd183, %rd177;
	ld.global.f32 	%f135, [%rd185];
	st.f32 	[%rd174+36], %f135;
	add.s64 	%rd186, %rd184, %rd177;
	ld.global.f32 	%f136, [%rd186];
	st.f32 	[%rd174+40], %f136;
	add.s64 	%rd187, %rd185, %rd177;
	ld.global.f32 	%f137, [%rd187];
	st.f32 	[%rd174+44], %f137;
	add.s64 	%rd188, %rd186, %rd177;
	ld.global.f32 	%f138, [%rd188];
	st.f32 	[%rd174+48], %f138;
	add.s64 	%rd189, %rd187, %rd177;
	ld.global.f32 	%f139, [%rd189];
	st.f32 	[%rd174+52], %f139;
	add.s64 	%rd190, %rd188, %rd177;
	ld.global.f32 	%f140, [%rd190];
	st.f32 	[%rd174+56], %f140;
	add.s64 	%rd191, %rd189, %rd177;
	ld.global.f32 	%f141, [%rd191];
	st.f32 	[%rd174+60], %f141;
	add.s32 	%r229, %r229, 8;
	add.s32 	%r228, %r228, 16;
	shl.b32 	%r158, %r92, 3;
	add.s32 	%r227, %r227, %r158;
	add.s32 	%r226, %r226, %r158;
	setp.eq.s32 	%p26, %r229, 0;
	@%p26 bra 	$L__BB1_34;
	bra.uni 	$L__BB1_33;
$L__BB1_34:
	setp.eq.s32 	%p27, %r6, 0;
	@%p27 bra 	$L__BB1_42;
	setp.lt.u32 	%p28, %r6, 4;
	@%p28 bra 	$L__BB1_37;
	ld.param.u64 	%rd306, [_Z14jacobi_kernel2PfS_iPiS0_S_S__param_1];
	mul.lo.s32 	%r159, %r224, %r92;
	add.s32 	%r160, %r159, %r3;
	cvta.to.global.u64 	%rd192, %rd306;
	mul.wide.s32 	%rd193, %r160, 4;
	add.s64 	%rd194, %rd192, %rd193;
	ld.global.f32 	%f142, [%rd194];
	shl.b32 	%r161, %r224, 1;
	mul.wide.u32 	%rd195, %r161, 4;
	add.s64 	%rd196, %rd39, %rd195;
	st.f32 	[%rd196], %f142;
	add.s32 	%r162, %r159, %r4;
	mul.wide.s32 	%rd197, %r162, 4;
	add.s64 	%rd198, %rd192, %rd197;
	ld.global.f32 	%f143, [%rd198];
	st.f32 	[%rd196+4], %f143;
	mul.wide.u32 	%rd199, %r92, 4;
	add.s64 	%rd200, %rd194, %rd199;
	ld.global.f32 	%f144, [%rd200];
	add.s32 	%r163, %r161, 2;
	mul.wide.u32 	%rd201, %r163, 4;
	add.s64 	%rd202, %rd39, %rd201;
	st.f32 	[%rd202], %f144;
	add.s64 	%rd203, %rd198, %rd199;
	ld.global.f32 	%f145, [%rd203];
	st.f32 	[%rd202+4], %f145;
	add.s64 	%rd204, %rd200, %rd199;
	ld.global.f32 	%f146, [%rd204];
	add.s32 	%r164, %r161, 4;
	mul.wide.u32 	%rd205, %r164, 4;
	add.s64 	%rd206, %rd39, %rd205;
	st.f32 	[%rd206], %f146;
	add.s64 	%rd207, %rd203, %rd199;
	ld.global.f32 	%f147, [%rd207];
	st.f32 	[%rd206+4], %f147;
	add.s64 	%rd208, %rd204, %rd199;
	ld.global.f32 	%f148, [%rd208];
	add.s32 	%r165, %r161, 6;
	mul.wide.u32 	%rd209, %r165, 4;
	add.s64 	%rd210, %rd39, %rd209;
	st.f32 	[%rd210], %f148;
	add.s64 	%rd211, %rd207, %rd199;
	ld.global.f32 	%f149, [%rd211];
	st.f32 	[%rd210+4], %f149;
	add.s32 	%r224, %r224, 4;
$L__BB1_37:
	setp.eq.s32 	%p29, %r16, 0;
	@%p29 bra 	$L__BB1_42;
	setp.eq.s32 	%p30, %r16, 1;
	@%p30 bra 	$L__BB1_40;
	ld.param.u64 	%rd307, [_Z14jacobi_kernel2PfS_iPiS0_S_S__param_1];
	mul.lo.s32 	%r166, %r224, %r92;
	add.s32 	%r167, %r166, %r3;
	cvta.to.global.u64 	%rd212, %rd307;
	mul.wide.s32 	%rd213, %r167, 4;
	add.s64 	%rd214, %rd212, %rd213;
	ld.global.f32 	%f150, [%rd214];
	shl.b32 	%r168, %r224, 1;
	mul.wide.u32 	%rd215, %r168, 4;
	add.s64 	%rd216, %rd39, %rd215;
	st.f32 	[%rd216], %f150;
	add.s32 	%r169, %r166, %r4;
	mul.wide.s32 	%rd217, %r169, 4;
	add.s64 	%rd218, %rd212, %rd217;
	ld.global.f32 	%f151, [%rd218];
	st.f32 	[%rd216+4], %f151;
	mul.wide.u32 	%rd219, %r92, 4;
	add.s64 	%rd220, %rd214, %rd219;
	ld.global.f32 	%f152, [%rd220];
	add.s32 	%r170, %r168, 2;
	mul.wide.u32 	%rd221, %r170, 4;
	add.s64 	%rd222, %rd39, %rd221;
	st.f32 	[%rd222], %f152;
	add.s64 	%rd223, %rd218, %rd219;
	ld.global.f32 	%f153, [%rd223];
	st.f32 	[%rd222+4], %f153;
	add.s32 	%r224, %r224, 2;
$L__BB1_40:
	and.b32  	%r171, %r92, 1;
	setp.eq.b32 	%p31, %r171, 1;
	not.pred 	%p32, %p31;
	@%p32 bra 	$L__BB1_42;
	ld.param.u64 	%rd308, [_Z14jacobi_kernel2PfS_iPiS0_S_S__param_1];
	mul.lo.s32 	%r172, %r224, %r92;
	add.s32 	%r173, %r172, %r3;
	cvta.to.global.u64 	%rd224, %rd308;
	mul.wide.s32 	%rd225, %r173, 4;
	add.s64 	%rd226, %rd224, %rd225;
	ld.global.f32 	%f154, [%rd226];
	shl.b32 	%r174, %r224, 1;
	mul.wide.u32 	%rd227, %r174, 4;
	add.s64 	%rd228, %rd39, %rd227;
	st.f32 	[%rd228], %f154;
	add.s32 	%r175, %r172, %r4;
	mul.wide.s32 	%rd229, %r175, 4;
	add.s64 	%rd230, %rd224, %rd229;
	ld.global.f32 	%f155, [%rd230];
	st.f32 	[%rd228+4], %f155;
$L__BB1_42:
	setp.lt.u32 	%p33, %r5, 3;
	mov.b32 	%r231, 0;
	@%p33 bra 	$L__BB1_45;
	and.b32  	%r231, %r92, 2147483644;
	neg.s32 	%r230, %r231;
	add.s64 	%rd314, %rd39, 16;
	add.s64 	%rd313, %rd40, 16;
$L__BB1_44:
	.pragma "nounroll";
	mov.b32 	%r178, 0;
	st.u32 	[%rd313+-16], %r178;
	ld.f32 	%f156, [%rd314+-16];
	fma.rn.f32 	%f157, %f156, %f1, 0f00000000;
	st.f32 	[%rd313+-16], %f157;
	ld.f32 	%f158, [%rd314+-12];
	mul.f32 	%f159, %f2, %f158;
	sub.f32 	%f160, %f157, %f159;
	st.f32 	[%rd313+-16], %f160;
	st.u32 	[%rd313+-12], %r178;
	ld.f32 	%f161, [%rd314+-16];
	fma.rn.f32 	%f162, %f161, %f2, 0f00000000;
	st.f32 	[%rd313+-12], %f162;
	ld.f32 	%f163, [%rd314+-12];
	fma.rn.f32 	%f164, %f163, %f1, %f162;
	st.f32 	[%rd313+-12], %f164;
	st.u32 	[%rd313+-8], %r178;
	ld.f32 	%f165, [%rd314+-8];
	fma.rn.f32 	%f166, %f165, %f1, 0f00000000;
	st.f32 	[%rd313+-8], %f166;
	ld.f32 	%f167, [%rd314+-4];
	mul.f32 	%f168, %f2, %f167;
	sub.f32 	%f169, %f166, %f168;
	st.f32 	[%rd313+-8], %f169;
	st.u32 	[%rd313+-4], %r178;
	ld.f32 	%f170, [%rd314+-8];
	fma.rn.f32 	%f171, %f170, %f2, 0f00000000;
	st.f32 	[%rd313+-4], %f171;
	ld.f32 	%f172, [%rd314+-4];
	fma.rn.f32 	%f173, %f172, %f1, %f171;
	st.f32 	[%rd313+-4], %f173;
	st.u32 	[%rd313], %r178;
	ld.f32 	%f174, [%rd314];
	fma.rn.f32 	%f175, %f174, %f1, 0f00000000;
	st.f32 	[%rd313], %f175;
	ld.f32 	%f176, [%rd314+4];
	mul.f32 	%f177, %f2, %f176;
	sub.f32 	%f178, %f175, %f177;
	st.f32 	[%rd313], %f178;
	st.u32 	[%rd313+4], %r178;
	ld.f32 	%f179, [%rd314];
	fma.rn.f32 	%f180, %f179, %f2, 0f00000000;
	st.f32 	[%rd313+4], %f180;
	ld.f32 	%f181, [%rd314+4];
	fma.rn.f32 	%f182, %f181, %f1, %f180;
	st.f32 	[%rd313+4], %f182;
	st.u32 	[%rd313+8], %r178;
	ld.f32 	%f183, [%rd314+8];
	fma.rn.f32 	%f184, %f183, %f1, 0f00000000;
	st.f32 	[%rd313+8], %f184;
	ld.f32 	%f185, [%rd314+12];
	mul.f32 	%f186, %f2, %f185;
	sub.f32 	%f187, %f184, %f186;
	st.f32 	[%rd313+8], %f187;
	st.u32 	[%rd313+12], %r178;
	ld.f32 	%f188, [%rd314+8];
	fma.rn.f32 	%f189, %f188, %f2, 0f00000000;
	st.f32 	[%rd313+12], %f189;
	ld.f32 	%f190, [%rd314+12];
	fma.rn.f32 	%f191, %f190, %f1, %f189;
	st.f32 	[%rd313+12], %f191;
	add.s32 	%r230, %r230, 4;
	add.s64 	%rd314, %rd314, 32;
	add.s64 	%rd313, %rd313, 32;
	setp.ne.s32 	%p34, %r230, 0;
	@%p34 bra 	$L__BB1_44;
$L__BB1_45:
	setp.eq.s32 	%p35, %r16, 0;
	@%p35 bra 	$L__BB1_50;
	setp.eq.s32 	%p36, %r16, 1;
	@%p36 bra 	$L__BB1_48;
	shl.b32 	%r179, %r231, 1;
	mul.wide.u32 	%rd231, %r179, 4;
	add.s64 	%rd232, %rd39, %rd231;
	add.s64 	%rd233, %rd40, %rd231;
	mov.b32 	%r180, 0;
	st.u32 	[%rd233], %r180;
	ld.f32 	%f192, [%rd232];
	fma.rn.f32 	%f193, %f192, %f1, 0f00000000;
	st.f32 	[%rd233], %f193;
	ld.f32 	%f194, [%rd232+4];
	mul.f32 	%f195, %f2, %f194;
	sub.f32 	%f196, %f193, %f195;
	st.f32 	[%rd233], %f196;
	st.u32 	[%rd233+4], %r180;
	ld.f32 	%f197, [%rd232];
	fma.rn.f32 	%f198, %f197, %f2, 0f00000000;
	st.f32 	[%rd233+4], %f198;
	ld.f32 	%f199, [%rd232+4];
	fma.rn.f32 	%f200, %f199, %f1, %f198;
	st.f32 	[%rd233+4], %f200;
	add.s32 	%r181, %r179, 2;
	mul.wide.u32 	%rd234, %r181, 4;
	add.s64 	%rd235, %rd39, %rd234;
	add.s64 	%rd236, %rd40, %rd234;
	st.u32 	[%rd236], %r180;
	ld.f32 	%f201, [%rd235];
	fma.rn.f32 	%f202, %f201, %f1, 0f00000000;
	st.f32 	[%rd236], %f202;
	ld.f32 	%f203, [%rd235+4];
	mul.f32 	%f204, %f2, %f203;
	sub.f32 	%f205, %f202, %f204;
	st.f32 	[%rd236], %f205;
	st.u32 	[%rd236+4], %r180;
	ld.f32 	%f206, [%rd235];
	fma.rn.f32 	%f207, %f206, %f2, 0f00000000;
	st.f32 	[%rd236+4], %f207;
	ld.f32 	%f208, [%rd235+4];
	fma.rn.f32 	%f209, %f208, %f1, %f207;
	st.f32 	[%rd236+4], %f209;
	sub.s32 	%r231, %r181, %r231;
$L__BB1_48:
	and.b32  	%r182, %r92, 1;
	setp.eq.b32 	%p37, %r182, 1;
	not.pred 	%p38, %p37;
	@%p38 bra 	$L__BB1_50;
	shl.b32 	%r183, %r231, 1;
	mul.wide.u32 	%rd237, %r183, 4;
	add.s64 	%rd238, %rd39, %rd237;
	add.s64 	%rd239, %rd40, %rd237;
	mov.b32 	%r184, 0;
	st.u32 	[%rd239], %r184;
	ld.f32 	%f210, [%rd238];
	fma.rn.f32 	%f211, %f210, %f1, 0f00000000;
	st.f32 	[%rd239], %f211;
	ld.f32 	%f212, [%rd238+4];
	mul.f32 	%f213, %f2, %f212;
	sub.f32 	%f214, %f211, %f213;
	st.f32 	[%rd239], %f214;
	st.u32 	[%rd239+4], %r184;
	ld.f32 	%f215, [%rd238];
	fma.rn.f32 	%f216, %f215, %f2, 0f00000000;
	st.f32 	[%rd239+4], %f216;
	ld.f32 	%f217, [%rd238+4];
	fma.rn.f32 	%f218, %f217, %f1, %f216;
	st.f32 	[%rd239+4], %f218;
$L__BB1_50:
	setp.lt.u32 	%p39, %r5, 7;
	mov.b32 	%r238, 0;
	@%p39 bra 	$L__BB1_53;
	and.b32  	%r238, %r92, 2147483640;
	neg.s32 	%r236, %r238;
	max.s32 	%r235, %r2, %r1;
	shl.b32 	%r77, %r92, 3;
	min.s32 	%r234, %r2, %r1;
	mov.b32 	%r233, 0;
	mul.wide.u32 	%rd247, %r92, 4;
$L__BB1_52:
	.pragma "nounroll";
	ld.param.u64 	%rd309, [_Z14jacobi_kernel2PfS_iPiS0_S_S__param_1];
	mul.wide.u32 	%rd240, %r233, 4;
	add.s64 	%rd241, %rd40, %rd240;
	ld.f32 	%f219, [%rd241];
	add.s32 	%r187, %r234, -1;
	cvta.to.global.u64 	%rd242, %rd309;
	mul.wide.s32 	%rd243, %r187, 4;
	add.s64 	%rd244, %rd242, %rd243;
	st.global.f32 	[%rd244], %f219;
	ld.f32 	%f220, [%rd241+4];
	add.s32 	%r188, %r235, -1;
	mul.wide.s32 	%rd245, %r188, 4;
	add.s64 	%rd246, %rd242, %rd245;
	st.global.f32 	[%rd246], %f220;
	ld.f32 	%f221, [%rd241+8];
	add.s64 	%rd248, %rd244, %rd247;
	st.global.f32 	[%rd248], %f221;
	ld.f32 	%f222, [%rd241+12];
	add.s64 	%rd249, %rd246, %rd247;
	st.global.f32 	[%rd249], %f222;
	ld.f32 	%f223, [%rd241+16];
	add.s64 	%rd250, %rd248, %rd247;
	st.global.f32 	[%rd250], %f223;
	ld.f32 	%f224, [%rd241+20];
	add.s64 	%rd251, %rd249, %rd247;
	st.global.f32 	[%rd251], %f224;
	ld.f32 	%f225, [%rd241+24];
	add.s64 	%rd252, %rd250, %rd247;
	st.global.f32 	[%rd252], %f225;
	ld.f32 	%f226, [%rd241+28];
	add.s64 	%rd253, %rd251, %rd247;
	st.global.f32 	[%rd253], %f226;
	ld.f32 	%f227, [%rd241+32];
	add.s64 	%rd254, %rd252, %rd247;
	st.global.f32 	[%rd254], %f227;
	ld.f32 	%f228, [%rd241+36];
	add.s64 	%rd255, %rd253, %rd247;
	st.global.f32 	[%rd255], %f228;
	ld.f32 	%f229, [%rd241+40];
	add.s64 	%rd256, %rd254, %rd247;
	st.global.f32 	[%rd256], %f229;
	ld.f32 	%f230, [%rd241+44];
	add.s64 	%rd257, %rd255, %rd247;
	st.global.f32 	[%rd257], %f230;
	ld.f32 	%f231, [%rd241+48];
	add.s64 	%rd258, %rd256, %rd247;
	st.global.f32 	[%rd258], %f231;
	ld.f32 	%f232, [%rd241+52];
	add.s64 	%rd259, %rd257, %rd247;
	st.global.f32 	[%rd259], %f232;
	ld.f32 	%f233, [%rd241+56];
	add.s64 	%rd260, %rd258, %rd247;
	st.global.f32 	[%rd260], %f233;
	ld.f32 	%f234, [%rd241+60];
	add.s64 	%rd261, %rd259, %rd247;
	st.global.f32 	[%rd261], %f234;
	add.s32 	%r236, %r236, 8;
	add.s32 	%r235, %r235, %r77;
	add.s32 	%r234, %r234, %r77;
	add.s32 	%r233, %r233, 16;
	setp.ne.s32 	%p40, %r236, 0;
	@%p40 bra 	$L__BB1_52;
$L__BB1_53:
	setp.eq.s32 	%p41, %r6, 0;
	@%p41 bra 	$L__BB1_61;
	ld.param.u64 	%rd310, [_Z14jacobi_kernel2PfS_iPiS0_S_S__param_1];
	cvta.to.global.u64 	%rd17, %rd310;
	setp.lt.u32 	%p42, %r6, 4;
	@%p42 bra 	$L__BB1_56;
	shl.b32 	%r189, %r238, 1;
	mul.wide.u32 	%rd262, %r189, 4;
	add.s64 	%rd263, %rd40, %rd262;
	ld.f32 	%f235, [%rd263];
	mul.lo.s32 	%r190, %r238, %r92;
	add.s32 	%r191, %r190, %r3;
	mul.wide.s32 	%rd264, %r191, 4;
	add.s64 	%rd265, %rd17, %rd264;
	st.global.f32 	[%rd265], %f235;
	ld.f32 	%f236, [%rd263+4];
	add.s32 	%r192, %r190, %r4;
	mul.wide.s32 	%rd266, %r192, 4;
	add.s64 	%rd267, %rd17, %rd266;
	st.global.f32 	[%rd267], %f236;
	add.s32 	%r193, %r189, 2;
	mul.wide.u32 	%rd268, %r193, 4;
	add.s64 	%rd269, %rd40, %rd268;
	ld.f32 	%f237, [%rd269];
	mul.wide.u32 	%rd270, %r92, 4;
	add.s64 	%rd271, %rd265, %rd270;
	st.global.f32 	[%rd271], %f237;
	ld.f32 	%f238, [%rd269+4];
	add.s64 	%rd272, %rd267, %rd270;
	st.global.f32 	[%rd272], %f238;
	add.s32 	%r194, %r189, 4;
	mul.wide.u32 	%rd273, %r194, 4;
	add.s64 	%rd274, %rd40, %rd273;
	ld.f32 	%f239, [%rd274];
	add.s64 	%rd275, %rd271, %rd270;
	st.global.f32 	[%rd275], %f239;
	ld.f32 	%f240, [%rd274+4];
	add.s64 	%rd276, %rd272, %rd270;
	st.global.f32 	[%rd276], %f240;
	add.s32 	%r195, %r189, 6;
	mul.wide.u32 	%rd277, %r195, 4;
	add.s64 	%rd278, %rd40, %rd277;
	ld.f32 	%f241, [%rd278];
	add.s64 	%rd279, %rd275, %rd270;
	st.global.f32 	[%rd279], %f241;
	ld.f32 	%f242, [%rd278+4];
	add.s64 	%rd280, %rd276, %rd270;
	st.global.f32 	[%rd280], %f242;
	add.s32 	%r238, %r238, 4;
$L__BB1_56:
	setp.eq.s32 	%p43, %r16, 0;
	@%p43 bra 	$L__BB1_61;
	setp.eq.s32 	%p44, %r16, 1;
	@%p44 bra 	$L__BB1_59;
	shl.b32 	%r196, %r238, 1;
	mul.wide.u32 	%rd281, %r196, 4;
	add.s64 	%rd282, %rd40, %rd281;
	ld.f32 	%f243, [%rd282];
	mul.lo.s32 	%r197, %r238, %r92;
	add.s32 	%r198, %r197, %r3;
	mul.wide.s32 	%rd283, %r198, 4;
	add.s64 	%rd284, %rd17, %rd283;
	st.global.f32 	[%rd284], %f243;
	ld.f32 	%f244, [%rd282+4];
	add.s32 	%r199, %r197, %r4;
	mul.wide.s32 	%rd285, %r199, 4;
	add.s64 	%rd286, %rd17, %rd285;
	st.global.f32 	[%rd286], %f244;
	add.s32 	%r200, %r196, 2;
	mul.wide.u32 	%rd287, %r200, 4;
	add.s64 	%rd288, %rd40, %rd287;
	ld.f32 	%f245, [%rd288];
	mul.wide.u32 	%rd289, %r92, 4;
	add.s64 	%rd290, %rd284, %rd289;
	st.global.f32 	[%rd290], %f245;
	ld.f32 	%f246, [%rd288+4];
	add.s64 	%rd291, %rd286, %rd289;
	st.global.f32 	[%rd291], %f246;
	add.s32 	%r238, %r238, 2;
$L__BB1_59:
	and.b32  	%r201, %r92, 1;
	setp.eq.b32 	%p45, %r201, 1;
	not.pred 	%p46, %p45;
	@%p46 bra 	$L__BB1_61;
	shl.b32 	%r202, %r238, 1;
	mul.wide.u32 	%rd292, %r202, 4;
	add.s64 	%rd293, %rd40, %rd292;
	ld.f32 	%f247, [%rd293];
	mul.lo.s32 	%r203, %r238, %r92;
	add.s32 	%r204, %r203, %r3;
	mul.wide.s32 	%rd294, %r204, 4;
	add.s64 	%rd295, %rd17, %rd294;
	st.global.f32 	[%rd295], %f247;
	ld.f32 	%f248, [%rd293+4];
	add.s32 	%r205, %r203, %r4;
	mul.wide.s32 	%rd296, %r205, 4;
	add.s64 	%rd297, %rd17, %rd296;
	st.global.f32 	[%rd297], %f248;
$L__BB1_61:
	{ // callseq 11, 0
	.param .b64 param0;
	st.param.b64 	[param0], %rd38;
	call.uni 
	free, 
	(
	param0
	);
	} // callseq 11
	{ // callseq 12, 0
	.param .b64 param0;
	st.param.b64 	[param0], %rd39;
	call.uni 
	free, 
	(
	param0
	);
	} // callseq 12
	{ // callseq 13, 0
	.param .b64 param0;
	st.param.b64 	[param0], %rd40;
	call.uni 
	free, 
	(
	param0
	);
	} // callseq 13
	ret;

}


// ===== COMPILED SASS (sm_100) =====

	.target	sm_100

	.elftype	@"ET_EXEC"


//--------------------- .note.nv.tkinfo           --------------------------
	.section	.note.nv.tkinfo,"",@"SHT_NOTE"
	.sectionflags	@"SHF_NOTE_NV_TKINFO"
	.tkinfo
        /*0018*/ 	.word	0x00000002
        /*0030*/ 	.string	""
        /*0030*/ 	.string	"ptxas"
        /*0030*/ 	.string	"Cuda compilation tools, release 13.0, V13.0.88"
        /*0030*/ 	.string	"Build cuda_13.0.r13.0/compiler.36424714_0"
        /*0030*/ 	.string	"-arch sm_100 -m 64 "



//--------------------- .note.nv.cuinfo           --------------------------
	.section	.note.nv.cuinfo,"",@"SHT_NOTE"
	.sectionflags	@"SHF_NOTE_NV_CUINFO"
        /*0018*/ 	.short	0x0002
        /*001a*/ 	.short	0x0064
        /*001c*/ 	.short	0x0082
	.zero		2


//--------------------- .nv.info                  --------------------------
	.section	.nv.info,"",@"SHT_CUDA_INFO"
	.align	4


	//----- nvinfo : EIATTR_REGCOUNT
	.align		4
        /*0000*/ 	.byte	0x04, 0x2f
        /*0002*/ 	.short	(.L_3 - .L_2)
	.align		4
.L_2:
        /*0004*/ 	.word	index@(_Z14jacobi_kernel1PfS_iPiS0_S_S_)
        /*0008*/ 	.word	0x00000020


	//----- nvinfo : EIATTR_FRAME_SIZE
	.align		4
.L_3:
        /*000c*/ 	.byte	0x04, 0x11
        /*000e*/ 	.short	(.L_5 - .L_4)
	.align		4
.L_4:
        /*0010*/ 	.word	index@(_Z14jacobi_kernel1PfS_iPiS0_S_S_)
        /*0014*/ 	.word	0x00000018


	//----- nvinfo : EIATTR_REGCOUNT
	.align		4
.L_5:
        /*0018*/ 	.byte	0x04, 0x2f
        /*001a*/ 	.short	(.L_7 - .L_6)
	.align		4
.L_6:
        /*001c*/ 	.word	index@(_Z14jacobi_kernel2PfS_iPiS0_S_S_)
        /*0020*/ 	.word	0x00000020


	//----- nvinfo : EIATTR_FRAME_SIZE
	.align		4
.L_7:
        /*0024*/ 	.byte	0x04, 0x11
        /*0026*/ 	.short	(.L_9 - .L_8)
	.align		4
.L_8:
        /*0028*/ 	.word	index@(_Z14jacobi_kernel2PfS_iPiS0_S_S_)
        /*002c*/ 	.word	0x00000018


	//----- nvinfo : EIATTR_MIN_STACK_SIZE
	.align		4
.L_9:
        /*0030*/ 	.byte	0x04, 0x12
        /*0032*/ 	.short	(.L_11 - .L_10)
	.align		4
.L_10:
        /*0034*/ 	.word	index@(_Z14jacobi_kernel2PfS_iPiS0_S_S_)
        /*0038*/ 	.word	0x00000018


	//----- nvinfo : EIATTR_MIN_STACK_SIZE
	.align		4
.L_11:
        /*003c*/ 	.byte	0x04, 0x12
        /*003e*/ 	.short	(.L_13 - .L_12)
	.align		4
.L_12:
        /*0040*/ 	.word	index@(_Z14jacobi_kernel1PfS_iPiS0_S_S_)
        /*0044*/ 	.word	0x00000018
.L_13:


//--------------------- .nv.compat                --------------------------
	.section	.nv.compat,"",@"SHT_CUDA_COMPAT_INFO"
	.align	4
        /*0000*/ 	.byte	0x02, 0x09, 0x00, 0x00, 0x02, 0x02, 0x01, 0x00, 0x02, 0x05, 0x05, 0x00, 0x03, 0x07, 0x01, 0x01
        /*0010*/ 	.byte	0x02, 0x03, 0x00, 0x00, 0x02, 0x06, 0x01, 0x00, 0x04, 0x0b, 0x08, 0x00, 0x09, 0x00, 0x00, 0x00
        /*0020*/ 	.byte	0x00, 0x00, 0x00, 0x00


//--------------------- .nv.info._Z14jacobi_kernel2PfS_iPiS0_S_S_ --------------------------
	.section	.nv.info._Z14jacobi_kernel2PfS_iPiS0_S_S_,"",@"SHT_CUDA_INFO"
	.sectionflags	@""
	.align	4


	//----- nvinfo : EIATTR_CUDA_API_VERSION
	.align		4
        /*0000*/ 	.byte	0x04, 0x37
        /*0002*/ 	.short	(.L_15 - .L_14)
.L_14:
        /*0004*/ 	.word	0x00000082


	//----- nvinfo : EIATTR_KPARAM_INFO
	.align		4
.L_15:
        /*0008*/ 	.byte	0x04, 0x17
        /*000a*/ 	.short	(.L_17 - .L_16)
.L_16:
        /*000c*/ 	.word	0x00000000
        /*0010*/ 	.short	0x0006
        /*0012*/ 	.short	0x0030
        /*0014*/ 	.byte	0x00, 0xf5, 0x21, 0x00


	//----- nvinfo : EIATTR_KPARAM_INFO
	.align		4
.L_17:
        /*0018*/ 	.byte	0x04, 0x17
        /*001a*/ 	.short	(.L_19 - .L_18)
.L_18:
        /*001c*/ 	.word	0x00000000
        /*0020*/ 	.short	0x0005
        /*0022*/ 	.short	0x0028
        /*0024*/ 	.byte	0x00, 0xf5, 0x21, 0x00


	//----- nvinfo : EIATTR_KPARAM_INFO
	.align		4
.L_19:
        /*0028*/ 	.byte	0x04, 0x17
        /*002a*/ 	.short	(.L_21 - .L_20)
.L_20:
        /*002c*/ 	.word	0x00000000
        /*0030*/ 	.short	0x0004
        /*0032*/ 	.short	0x0020
        /*0034*/ 	.byte	0x00, 0xf5, 0x21, 0x00


	//----- nvinfo : EIATTR_KPARAM_INFO
	.align		4
.L_21:
        /*0038*/ 	.byte	0x04, 0x17
        /*003a*/ 	.short	(.L_23 - .L_22)
.L_22:
        /*003c*/ 	.word	0x00000000
        /*0040*/ 	.short	0x0003
        /*0042*/ 	.short	0x0018
        /*0044*/ 	.byte	0x00, 0xf5, 0x21, 0x00


	//----- nvinfo : EIATTR_KPARAM_INFO
	.align		4
.L_23:
        /*0048*/ 	.byte	0x04, 0x17
        /*004a*/ 	.short	(.L_25 - .L_24)
.L_24:
        /*004c*/ 	.word	0x00000000
        /*0050*/ 	.short	0x0002
        /*0052*/ 	.short	0x0010
        /*0054*/ 	.byte	0x00, 0xf0, 0x11, 0x00


	//----- nvinfo : EIATTR_KPARAM_INFO
	.align		4
.L_25:
        /*0058*/ 	.byte	0x04, 0x17
        /*005a*/ 	.short	(.L_27 - .L_26)
.L_26:
        /*005c*/ 	.word	0x00000000
        /*0060*/ 	.short	0x0001
        /*0062*/ 	.short	0x0008
        /*0064*/ 	.byte	0x00, 0xf5, 0x21, 0x00


	//----- nvinfo : EIATTR_KPARAM_INFO
	.align		4
.L_27:
        /*0068*/ 	.byte	0x04, 0x17
        /*006a*/ 	.short	(.L_29 - .L_28)
.L_28:
        /*006c*/ 	.word	0x00000000
        /*0070*/ 	.short	0x0000
        /*0072*/ 	.short	0x0000
        /*0074*/ 	.byte	0x00, 0xf5, 0x21, 0x00


	//----- nvinfo : EIATTR_SPARSE_MMA_MASK
	.align		4
.L_29:
        /*0078*/ 	.byte	0x03, 0x50
        /*007a*/ 	.short	0x0000


	//----- nvinfo : EIATTR_MAXREG_COUNT
	.align		4
        /*007c*/ 	.byte	0x03, 0x1b
        /*007e*/ 	.short	0x00ff


	//----- nvinfo : EIATTR_EXTERNS
	.align		4
        /*0080*/ 	.byte	0x04, 0x0f
        /*0082*/ 	.short	(.L_31 - .L_30)


	//   ....[0]....
	.align		4
.L_30:
        /*0084*/ 	.word	index@(vprintf)


	//   ....[1]....
	.align		4
        /*0088*/ 	.word	index@(malloc)


	//   ....[2]....
	.align		4
        /*008c*/ 	.word	index@(free)


	//----- nvinfo : EIATTR_MERCURY_ISA_VERSION
	.align		4
.L_31:
        /*0090*/ 	.byte	0x03, 0x5f
        /*0092*/ 	.short	0x0101


	//----- nvinfo : EIATTR_VRC_CTA_INIT_COUNT
	.align		4
        /*0094*/ 	.byte	0x02, 0x4a
	.zero		1
	.zero		1


	//----- nvinfo : EIATTR_SYSCALL_OFFSETS
	.align		4
        /*0098*/ 	.byte	0x04, 0x46
        /*009a*/ 	.short	(.L_33 - .L_32)


	//   ....[0]....
.L_32:
        /*009c*/ 	.word	0x00000230


	//   ....[1]....
        /*00a0*/ 	.word	0x000002b0


	//   ....[2]....
        /*00a4*/ 	.word	0x00000320


	//   ....[3]....
        /*00a8*/ 	.word	0x00000390


	//   ....[4]....
        /*00ac*/ 	.word	0x000038f0


	//   ....[5]....
        /*00b0*/ 	.word	0x00003940


	//   ....[6]....
        /*00b4*/ 	.word	0x00003990


	//----- nvinfo : EIATTR_EXIT_INSTR_OFFSETS
	.align		4
.L_33:
        /*00b8*/ 	.byte	0x04, 0x1c
        /*00ba*/ 	.short	(.L_35 - .L_34)


	//   ....[0]....
.L_34:
        /*00bc*/ 	.word	0x000039a0


	//----- nvinfo : EIATTR_CRS_STACK_SIZE
	.align		4
.L_35:
        /*00c0*/ 	.byte	0x04, 0x1e
        /*00c2*/ 	.short	(.L_37 - .L_36)
.L_36:
        /*00c4*/ 	.word	0x00000000


	//----- nvinfo : EIATTR_CBANK_PARAM_SIZE
	.align		4
.L_37:
        /*00c8*/ 	.byte	0x03, 0x19
        /*00ca*/ 	.short	0x0038


	//----- nvinfo : EIATTR_PARAM_CBANK
	.align		4
        /*00cc*/ 	.byte	0x04, 0x0a
        /*00ce*/ 	.short	(.L_39 - .L_38)
	.align		4
.L_38:
        /*00d0*/ 	.word	index@(.nv.constant0._Z14jacobi_kernel2PfS_iPiS0_S_S_)
        /*00d4*/ 	.short	0x0380
        /*00d6*/ 	.short	0x0038


	//----- nvinfo : EIATTR_SW_WAR
	.align		4
.L_39:
        /*00d8*/ 	.byte	0x04, 0x36
        /*00da*/ 	.short	(.L_41 - .L_40)
.L_40:
        /*00dc*/ 	.word	0x00000008
.L_41:


//--------------------- .nv.info._Z14jacobi_kernel1PfS_iPiS0_S_S_ --------------------------
	.section	.nv.info._Z14jacobi_kernel1PfS_iPiS0_S_S_,"",@"SHT_CUDA_INFO"
	.sectionflags	@""
	.align	4


	//----- nvinfo : EIATTR_CUDA_API_VERSION
	.align		4
        /*0000*/ 	.byte	0x04, 0x37
        /*0002*/ 	.short	(.L_43 - .L_42)
.L_42:
        /*0004*/ 	.word	0x00000082


	//----- nvinfo : EIATTR_KPARAM_INFO
	.align		4
.L_43:
        /*0008*/ 	.byte	0x04, 0x17
        /*000a*/ 	.short	(.L_45 - .L_44)
.L_44:
        /*000c*/ 	.word	0x00000000
        /*0010*/ 	.short	0x0006
        /*0012*/ 	.short	0x0030
        /*0014*/ 	.byte	0x00, 0xf5, 0x21, 0x00


	//----- nvinfo : EIATTR_KPARAM_INFO
	.align		4
.L_45:
        /*0018*/ 	.byte	0x04, 0x17
        /*001a*/ 	.short	(.L_47 - .L_46)
.L_46:
        /*001c*/ 	.word	0x00000000
        /*0020*/ 	.short	0x0005
        /*0022*/ 	.short	0x0028
        /*0024*/ 	.byte	0x00, 0xf5, 0x21, 0x00


	//----- nvinfo : EIATTR_KPARAM_INFO
	.align		4
.L_47:
        /*0028*/ 	.byte	0x04, 0x17
        /*002a*/ 	.short	(.L_49 - .L_48)
.L_48:
        /*002c*/ 	.word	0x00000000
        /*0030*/ 	.short	0x0004
        /*0032*/ 	.short	0x0020
        /*0034*/ 	.byte	0x00, 0xf5, 0x21, 0x00


	//----- nvinfo : EIATTR_KPARAM_INFO
	.align		4
.L_49:
        /*0038*/ 	.byte	0x04, 0x17
        /*003a*/ 	.short	(.L_51 - .L_50)
.L_50:
        /*003c*/ 	.word	0x00000000
        /*0040*/ 	.short	0x0003
        /*0042*/ 	.short	0x0018
        /*0044*/ 	.byte	0x00, 0xf5, 0x21, 0x00


	//----- nvinfo : EIATTR_KPARAM_INFO
	.align		4
.L_51:
        /*0048*/ 	.byte	0x04, 0x17
        /*004a*/ 	.short	(.L_53 - .L_52)
.L_52:
        /*004c*/ 	.word	0x00000000
        /*0050*/ 	.short	0x0002
        /*0052*/ 	.short	0x0010
        /*0054*/ 	.byte	0x00, 0xf0, 0x11, 0x00


	//----- nvinfo : EIATTR_KPARAM_INFO
	.align		4
.L_53:
        /*0058*/ 	.byte	0x04, 0x17
        /*005a*/ 	.short	(.L_55 - .L_54)
.L_54:
        /*005c*/ 	.word	0x00000000
        /*0060*/ 	.short	0x0001
        /*0062*/ 	.short	0x0008
        /*0064*/ 	.byte	0x00, 0xf5, 0x21, 0x00


	//----- nvinfo : EIATTR_KPARAM_INFO
	.align		4
.L_55:
        /*0068*/ 	.byte	0x04, 0x17
        /*006a*/ 	.short	(.L_57 - .L_56)
.L_56:
        /*006c*/ 	.word	0x00000000
        /*0070*/ 	.short	0x0000
        /*0072*/ 	.short	0x0000
        /*0074*/ 	.byte	0x00, 0xf5, 0x21, 0x00


	//----- nvinfo : EIATTR_SPARSE_MMA_MASK
	.align		4
.L_57:
        /*0078*/ 	.byte	0x03, 0x50
        /*007a*/ 	.short	0x0000


	//----- nvinfo : EIATTR_MAXREG_COUNT
	.align		4
        /*007c*/ 	.byte	0x03, 0x1b
        /*007e*/ 	.short	0x00ff


	//----- nvinfo : EIATTR_NUM_BARRIERS
	.align		4
        /*0080*/ 	.byte	0x02, 0x4c
        /*0082*/ 	.byte	0x01
	.zero		1


	//----- nvinfo : EIATTR_EXTERNS
	.align		4
        /*0084*/ 	.byte	0x04, 0x0f
        /*0086*/ 	.short	(.L_59 - .L_58)


	//   ....[0]....
	.align		4
.L_58:
        /*0088*/ 	.word	index@(vprintf)


	//   ....[1]....
	.align		4
        /*008c*/ 	.word	index@(malloc)


	//   ....[2]....
	.align		4
        /*0090*/ 	.word	index@(free)


	//----- nvinfo : EIATTR_MERCURY_ISA_VERSION
	.align		4
.L_59:
        /*0094*/ 	.byte	0x03, 0x5f
        /*0096*/ 	.short	0x0101


	//----- nvinfo : EIATTR_VRC_CTA_INIT_COUNT
	.align		4
        /*0098*/ 	.byte	0x02, 0x4a
	.zero		1
	.zero		1


	//----- nvinfo : EIATTR_SYSCALL_OFFSETS
	.align		4
        /*009c*/ 	.byte	0x04, 0x46
        /*009e*/ 	.short	(.L_61 - .L_60)


	//   ....[0]....
.L_60:
        /*00a0*/ 	.word	0x00000230


	//   ....[1]....
        /*00a4*/ 	.word	0x000002b0


	//   ....[2]....
        /*00a8*/ 	.word	0x00000320


	//   ....[3]....
        /*00ac*/ 	.word	0x00000390


	//   ....[4]....
        /*00b0*/ 	.word	0x00002750


	//   ....[5]....
        /*00b4*/ 	.word	0x000027a0


	//   ....[6]....
        /*00b8*/ 	.word	0x000027f0


	//----- nvinfo : EIATTR_EXIT_INSTR_OFFSETS
	.align		4
.L_61:
        /*00bc*/ 	.byte	0x04, 0x1c
        /*00be*/ 	.short	(.L_63 - .L_62)


	//   ....[0]....
.L_62:
        /*00c0*/ 	.word	0x00002800


	//----- nvinfo : EIATTR_CRS_STACK_SIZE
	.align		4
.L_63:
        /*00c4*/ 	.byte	0x04, 0x1e
        /*00c6*/ 	.short	(.L_65 - .L_64)
.L_64:
        /*00c8*/ 	.word	0x00000000


	//----- nvinfo : EIATTR_CBANK_PARAM_SIZE
	.align		4
.L_65:
        /*00cc*/ 	.byte	0x03, 0x19
        /*00ce*/ 	.short	0x0038


	//----- nvinfo : EIATTR_PARAM_CBANK
	.align		4
        /*00d0*/ 	.byte	0x04, 0x0a
        /*00d2*/ 	.short	(.L_67 - .L_66)
	.align		4
.L_66:
        /*00d4*/ 	.word	index@(.nv.constant0._Z14jacobi_kernel1PfS_iPiS0_S_S_)
        /*00d8*/ 	.short	0x0380
        /*00da*/ 	.short	0x0038


	//----- nvinfo : EIATTR_SW_WAR
	.align		4
.L_67:
        /*00dc*/ 	.byte	0x04, 0x36
        /*00de*/ 	.short	(.L_69 - .L_68)
.L_68:
        /*00e0*/ 	.word	0x00000008
.L_69:


//--------------------- .nv.callgraph             --------------------------
	.section	.nv.callgraph,"",@"SHT_CUDA_CALLGRAPH"
	.align	4
	.sectionentsize	8
	.align		4
        /*0000*/ 	.word	0x00000000
	.align		4
        /*0004*/ 	.word	0xffffffff
	.align		4
        /*0008*/ 	.word	index@(_Z14jacobi_kernel2PfS_iPiS0_S_S_)
	.align		4
        /*000c*/ 	.word	index@(free)
	.align		4
        /*0010*/ 	.word	index@(_Z14jacobi_kernel2PfS_iPiS0_S_S_)
	.align		4
        /*0014*/ 	.word	index@(malloc)
	.align		4
        /*0018*/ 	.word	index@(_Z14jacobi_kernel2PfS_iPiS0_S_S_)
	.align		4
        /*001c*/ 	.word	index@(vprintf)
	.align		4
        /*0020*/ 	.word	index@(_Z14jacobi_kernel1PfS_iPiS0_S_S_)
	.align		4
        /*0024*/ 	.word	index@(free)
	.align		4
        /*0028*/ 	.word	index@(_Z14jacobi_kernel1PfS_iPiS0_S_S_)
	.align		4
        /*002c*/ 	.word	index@(malloc)
	.align		4
        /*0030*/ 	.word	index@(_Z14jacobi_kernel1PfS_iPiS0_S_S_)
	.align		4
        /*0034*/ 	.word	index@(vprintf)
	.align		4
        /*0038*/ 	.word	0x00000000
	.align		4
        /*003c*/ 	.word	0xfffffffe
	.align		4
        /*0040*/ 	.word	0x00000000
	.align		4
        /*0044*/ 	.word	0xfffffffd
	.align		4
        /*0048*/ 	.word	0x00000000
	.align		4
        /*004c*/ 	.word	0xfffffffc


//--------------------- .nv.constant4             --------------------------
	.section	.nv.constant4,"a",@progbits
	.align	8
	.align		8
.nv.constant4:
        /*0000*/ 	.dword	vprintf
	.align		8
        /*0008*/ 	.dword	malloc
	.align		8
        /*0010*/ 	.dword	free
	.align		8
        /*0018*/ 	.dword	$str$2
	.align		8
        /*0020*/ 	.dword	$str$3


//--------------------- .text._Z14jacobi_kernel2PfS_iPiS0_S_S_ --------------------------
	.section	.text._Z14jacobi_kernel2PfS_iPiS0_S_S_,"ax",@progbits
	.align	128
        .global         _Z14jacobi_kernel2PfS_iPiS0_S_S_
        .type           _Z14jacobi_kernel2PfS_iPiS0_S_S_,@function
        .size           _Z14jacobi_kernel2PfS_iPiS0_S_S_,(.L_x_58 - _Z14jacobi_kernel2PfS_iPiS0_S_S_)
        .other          _Z14jacobi_kernel2PfS_iPiS0_S_S_,@"STO_CUDA_ENTRY STV_DEFAULT"
_Z14jacobi_kernel2PfS_iPiS0_S_S_:
.text._Z14jacobi_kernel2PfS_iPiS0_S_S_:
[----:B------:R-:W0:Y:S01]  /*0000*/  LDC R1, c[0x0][0x37c] ;  /* 0x0000df00ff017b82 */ /* 0x000e220000000800 */
[----:B------:R-:W1:Y:S07]  /*0010*/  S2R R12, SR_TID.X ;  /* 0x00000000000c7919 */ /* 0x000e6e0000002100 */
[----:B------:R-:W1:Y:S01]  /*0020*/  LDC.64 R6, c[0x0][0x3b0] ;  /* 0x0000ec00ff067b82 */ /* 0x000e620000000a00 */
[----:B------:R-:W2:Y:S01]  /*0030*/  LDCU.64 UR36, c[0x0][0x358] ;  /* 0x00006b00ff2477ac */ /* 0x000ea20008000a00 */
[----:B0-----:R-:W-:-:S06]  /*0040*/  IADD3 R1, PT, PT, R1, -0x18, RZ ;  /* 0xffffffe801017810 */ /* 0x001fcc0007ffe0ff */
[----:B------:R-:W0:Y:S08]  /*0050*/  LDC.64 R24, c[0x0][0x398] ;  /* 0x0000e600ff187b82 */ /* 0x000e300000000a00 */
[----:B------:R-:W3:Y:S08]  /*0060*/  LDC.64 R4, c[0x0][0x3a0] ;  /* 0x0000e800ff047b82 */ /* 0x000ef00000000a00 */
[----:B------:R-:W4:Y:S01]  /*0070*/  LDC.64 R2, c[0x0][0x3a8] ;  /* 0x0000ea00ff027b82 */ /* 0x000f220000000a00 */
[----:B------:R-:W4:Y:S01]  /*0080*/  LDCU UR4, c[0x0][0x2f8] ;  /* 0x00005f00ff0477ac */ /* 0x000f220008000800 */
[----:B------:R-:W4:Y:S01]  /*0090*/  LDCU.64 UR6, c[0x4][0x20] ;  /* 0x01000400ff0677ac */ /* 0x000f220008000a00 */
[----:B-1----:R-:W-:-:S04]  /*00a0*/  IMAD.WIDE.U32 R6, R12, 0x4, R6 ;  /* 0x000000040c067825 */ /* 0x002fc800078e0006 */
[C---:B0-----:R-:W-:Y:S01]  /*00b0*/  IMAD.WIDE.U32 R24, R12.reuse, 0x4, R24 ;  /* 0x000000040c187825 */ /* 0x041fe200078e0018 */
[----:B--2---:R-:W2:Y:S03]  /*00c0*/  LDG.E R22, desc[UR36][R6.64] ;  /* 0x0000002406167981 */ /* 0x004ea6000c1e1900 */
[C---:B---3--:R-:W-:Y:S02]  /*00d0*/  IMAD.WIDE.U32 R4, R12.reuse, 0x4, R4 ;  /* 0x000000040c047825 */ /* 0x048fe400078e0004 */
[----:B------:R-:W3:Y:S04]  /*00e0*/  LDG.E R24, desc[UR36][R24.64] ;  /* 0x0000002418187981 */ /* 0x000ee8000c1e1900 */
[----:B------:R0:W3:Y:S01]  /*00f0*/  LDG.E R23, desc[UR36][R4.64] ;  /* 0x0000002404177981 */ /* 0x0000e2000c1e1900 */
[----:B----4-:R-:W-:-:S06]  /*0100*/  IMAD.WIDE.U32 R2, R12, 0x4, R2 ;  /* 0x000000040c027825 */ /* 0x010fcc00078e0002 */
[----:B------:R1:W5:Y:S01]  /*0110*/  LDG.E R2, desc[UR36][R2.64] ;  /* 0x0000002402027981 */ /* 0x000362000c1e1900 */
[----:B------:R-:W4:Y:S03]  /*0120*/  LDCU UR5, c[0x0][0x2fc] ;  /* 0x00005f80ff0577ac */ /* 0x000f260008000800 */
[----:B------:R1:W-:Y:S01]  /*0130*/  STL [R1+0x10], R12 ;  /* 0x0000100c01007387 */ /* 0x0003e20000100800 */
[----:B0-----:R-:W-:Y:S02]  /*0140*/  MOV R4, UR6 ;  /* 0x0000000600047c02 */ /* 0x001fe40008000f00 */
[----:B------:R-:W-:Y:S01]  /*0150*/  MOV R5, UR7 ;  /* 0x0000000700057c02 */ /* 0x000fe20008000f00 */
[----:B--2---:R-:W0:Y:S01]  /*0160*/  F2F.F64.F32 R8, R22 ;  /* 0x0000001600087310 */ /* 0x004e220000201800 */
[C---:B---3--:R-:W-:Y:S02]  /*0170*/  IADD3 R19, PT, PT, R24.reuse, -0x1, RZ ;  /* 0xffffffff18137810 */ /* 0x048fe40007ffe0ff */
[----:B------:R-:W-:-:S02]  /*0180*/  ISETP.GT.AND P0, PT, R24, R23, PT ;  /* 0x000000171800720c */ /* 0x000fc40003f04270 */
[----:B------:R-:W-:-:S04]  /*0190*/  IADD3 R0, PT, PT, R23, -0x1, RZ ;  /* 0xffffffff17007810 */ /* 0x000fc80007ffe0ff */
[----:B------:R-:W-:Y:S02]  /*01a0*/  SEL R18, R0, R19, P0 ;  /* 0x0000001300127207 */ /* 0x000fe40000000000 */
[----:B------:R-:W-:Y:S02]  /*01b0*/  SEL R19, R19, R0, P0 ;  /* 0x0000000013137207 */ /* 0x000fe40000000000 */
[----:B------:R-:W-:Y:S01]  /*01c0*/  MOV R0, 0x0 ;  /* 0x0000000000007802 */ /* 0x000fe20000000f00 */
[----:B0-----:R1:W-:Y:S03]  /*01d0*/  STL.64 [R1+0x8], R8 ;  /* 0x0000080801007387 */ /* 0x0013e60000100a00 */
[----:B------:R1:W0:Y:S01]  /*01e0*/  LDC.64 R10, c[0x4][R0] ;  /* 0x01000000000a7b82 */ /* 0x0002220000000a00 */
[----:B------:R1:W-:Y:S01]  /*01f0*/  STL.64 [R1], R18 ;  /* 0x0000001201007387 */ /* 0x0003e20000100a00 */
[----:B------:R-:W-:-:S04]  /*0200*/  IADD3 R6, P0, PT, R1, UR4, RZ ;  /* 0x0000000401067c10 */ /* 0x000fc8000ff1e0ff */
[----:B----4-:R-:W-:-:S09]  /*0210*/  IADD3.X R7, PT, PT, RZ, UR5, RZ, P0, !PT ;  /* 0x00000005ff077c10 */ /* 0x010fd200087fe4ff */
[----:B------:R-:W-:-:S07]  /*0220*/  LEPC R20, `(.L_x_0) ;  /* 0x000000001014794e */ /* 0x000fce0000000000 */
[----:B01---5:R-:W-:Y:S05]  /*0230*/  CALL.ABS.NOINC R10 ;  /* 0x000000000a007343 */ /* 0x023fea0003c00000 */
.L_x_0:
[----:B------:R-:W0:Y:S01]  /*0240*/  LDC R26, c[0x0][0x390] ;  /* 0x0000e400ff1a7b82 */ /* 0x000e220000000800 */
[----:B------:R-:W-:-:S07]  /*0250*/  MOV R16, 0x8 ;  /* 0x0000000800107802 */ /* 0x000fce0000000f00 */
[----:B------:R1:W2:Y:S01]  /*0260*/  LDC.64 R6, c[0x4][R16] ;  /* 0x0100000010067b82 */ /* 0x0002a20000000a00 */
[----:B0-----:R-:W-:-:S03]  /*0270*/  IMAD.WIDE R26, R26, 0x8, RZ ;  /* 0x000000081a1a7825 */ /* 0x001fc600078e02ff */
[----:B------:R-:W-:Y:S02]  /*0280*/  MOV R4, R26 ;  /* 0x0000001a00047202 */ /* 0x000fe40000000f00 */
[----:B-1----:R-:W-:-:S07]  /*0290*/  MOV R5, R27 ;  /* 0x0000001b00057202 */ /* 0x002fce0000000f00 */
[----:B------:R-:W-:-:S07]  /*02a0*/  LEPC R20, `(.L_x_1) ;  /* 0x000000001014794e */ /* 0x000fce0000000000 */
[----:B--2---:R-:W-:Y:S05]  /*02b0*/  CALL.ABS.NOINC R6 ;  /* 0x0000000006007343 */ /* 0x004fea0003c00000 */
.L_x_1:
[----:B------:R0:W1:Y:S01]  /*02c0*/  LDC.64 R6, c[0x4][R16] ;  /* 0x0100000010067b82 */ /* 0x0000620000000a00 */
[----:B------:R-:W-:Y:S02]  /*02d0*/  MOV R28, R4 ;  /* 0x00000004001c7202 */ /* 0x000fe40000000f00 */
[----:B------:R-:W-:Y:S02]  /*02e0*/  MOV R29, R5 ;  /* 0x00000005001d7202 */ /* 0x000fe40000000f00 */
[----:B------:R-:W-:Y:S02]  /*02f0*/  MOV R4, R26 ;  /* 0x0000001a00047202 */ /* 0x000fe40000000f00 */
[----:B------:R-:W-:-:S07]  /*0300*/  MOV R5, R27 ;  /* 0x0000001b00057202 */ /* 0x000fce0000000f00 */
[----:B------:R-:W-:-:S07]  /*0310*/  LEPC R20, `(.L_x_2) ;  /* 0x000000001014794e */ /* 0x000fce0000000000 */
[----:B01----:R-:W-:Y:S05]  /*0320*/  CALL.ABS.NOINC R6 ;  /* 0x0000000006007343 */ /* 0x003fea0003c00000 */
.L_x_2:
[----:B------:R0:W1:Y:S01]  /*0330*/  LDC.64 R6, c[0x4][R16] ;  /* 0x0100000010067b82 */ /* 0x0000620000000a00 */
[----:B------:R-:W-:Y:S02]  /*0340*/  MOV R17, R5 ;  /* 0x0000000500117202 */ /* 0x000fe40000000f00 */
[----:B------:R-:W-:Y:S02]  /*0350*/  MOV R5, R27 ;  /* 0x0000001b00057202 */ /* 0x000fe40000000f00 */
[----:B0-----:R-:W-:Y:S02]  /*0360*/  MOV R16, R4 ;  /* 0x0000000400107202 */ /* 0x001fe40000000f00 */
[----:B------:R-:W-:-:S07]  /*0370*/  MOV R4, R26 ;  /* 0x0000001a00047202 */ /* 0x000fce0000000f00 */
[----:B------:R-:W-:-:S07]  /*0380*/  LEPC R20, `(.L_x_3) ;  /* 0x000000001014794e */ /* 0x000fce0000000000 */
[----:B-1----:R-:W-:Y:S05]  /*0390*/  CALL.ABS.NOINC R6 ;  /* 0x0000000006007343 */ /* 0x002fea0003c00000 */
.L_x_3:
[----:B------:R-:W0:Y:S01]  /*03a0*/  LDC R0, c[0x0][0x390] ;  /* 0x0000e400ff007b82 */ /* 0x000e220000000800 */
[----:B------:R-:W-:Y:S02]  /*03b0*/  MOV R26, R4 ;  /* 0x00000004001a7202 */ /* 0x000fe40000000f00 */
[----:B------:R-:W-:Y:S02]  /*03c0*/  MOV R27, R5 ;  /* 0x00000005001b7202 */ /* 0x000fe40000000f00 */
[----:B0-----:R-:W-:-:S13]  /*03d0*/  ISETP.GE.AND P0, PT, R0, 0x1, PT ;  /* 0x000000010000780c */ /* 0x001fda0003f06270 */
[----:B------:R-:W-:Y:S05]  /*03e0*/  @!P0 BRA `(.L_x_4) ;  /* 0x00000034002c8947 */ /* 0x000fea0003800000 */
[C---:B------:R-:W-:Y:S01]  /*03f0*/  IADD3 R5, PT, PT, R0.reuse, -0x1, RZ ;  /* 0xffffffff00057810 */ /* 0x040fe20007ffe0ff */
[----:B------:R-:W-:Y:S01]  /*0400*/  HFMA2 R15, -RZ, RZ, 0, 0 ;  /* 0x00000000ff0f7431 */ /* 0x000fe200000001ff */
[----:B------:R-:W-:Y:S02]  /*0410*/  LOP3.LUT R3, R0, 0x7, RZ, 0xc0, !PT ;  /* 0x0000000700037812 */ /* 0x000fe400078ec0ff */
[----:B------:R-:W-:-:S13]  /*0420*/  ISETP.GE.U32.AND P0, PT, R5, 0x7, PT ;  /* 0x000000070500780c */ /* 0x000fda0003f06070 */
[----:B------:R-:W-:Y:S05]  /*0430*/  @!P0 BRA `(.L_x_5) ;  /* 0x0000000400088947 */ /* 0x000fea0003800000 */
[----:B------:R-:W-:Y:S01]  /*0440*/  LOP3.LUT R4, R0, 0x7ffffff8, RZ, 0xc0, !PT ;  /* 0x7ffffff800047812 */ /* 0x000fe200078ec0ff */
[----:B------:R-:W-:Y:S01]  /*0450*/  BSSY.RECONVERGENT B0, `(.L_x_6) ;  /* 0x000003f000007945 */ /* 0x000fe20003800200 */
[CC--:B------:R-:W-:Y:S02]  /*0460*/  VIMNMX R21, PT, PT, R24.reuse, R23.reuse, !PT ;  /* 0x0000001718157248 */ /* 0x0c0fe40007fe0100 */
[----:B------:R-:W-:Y:S02]  /*0470*/  VIMNMX R13, PT, PT, R24, R23, PT ;  /* 0x00000017180d7248 */ /* 0x000fe40003fe0100 */
[----:B------:R-:W-:Y:S02]  /*0480*/  MOV R15, RZ ;  /* 0x000000ff000f7202 */ /* 0x000fe40000000f00 */
[----:B------:R-:W-:-:S07]  /*0490*/  IADD3 R12, PT, PT, -R4, RZ, RZ ;  /* 0x000000ff040c7210 */ /* 0x000fce0007ffe1ff */
.L_x_7:
[----:B-1----:R-:W0:Y:S01]  /*04a0*/  LDC.64 R10, c[0x0][0x380] ;  /* 0x0000e000ff0a7b82 */ /* 0x002e220000000a00 */
[----:B------:R-:W-:-:S05]  /*04b0*/  IADD3 R9, PT, PT, R13, -0x1, RZ ;  /* 0xffffffff0d097810 */ /* 0x000fca0007ffe0ff */
[----:B0-----:R-:W-:-:S05]  /*04c0*/  IMAD.WIDE R8, R9, 0x4, R10 ;  /* 0x0000000409087825 */ /* 0x001fca00078e020a */
[----:B------:R-:W2:Y:S01]  /*04d0*/  LDG.E R25, desc[UR36][R8.64] ;  /* 0x0000002408197981 */ /* 0x000ea2000c1e1900 */
[----:B------:R-:W-:Y:S01]  /*04e0*/  IADD3 R14, PT, PT, R21, -0x1, RZ ;  /* 0xffffffff150e7810 */ /* 0x000fe20007ffe0ff */
[----:B------:R-:W-:-:S04]  /*04f0*/  IMAD.WIDE.U32 R6, R15, 0x4, R28 ;  /* 0x000000040f067825 */ /* 0x000fc800078e001c */
[----:B------:R-:W-:Y:S01]  /*0500*/  IMAD.WIDE R10, R14, 0x4, R10 ;  /* 0x000000040e0a7825 */ /* 0x000fe200078e020a */
[----:B--2---:R0:W-:Y:S04]  /*0510*/  ST.E desc[UR36][R6.64], R25 ;  /* 0x0000001906007985 */ /* 0x0041e8000c101924 */
[----:B------:R-:W2:Y:S01]  /*0520*/  LDG.E R14, desc[UR36][R10.64] ;  /* 0x000000240a0e7981 */ /* 0x000ea2000c1e1900 */
[----:B------:R-:W-:-:S03]  /*0530*/  IMAD.WIDE.U32 R8, R0, 0x4, R8 ;  /* 0x0000000400087825 */ /* 0x000fc600078e0008 */
[----:B--2---:R1:W-:Y:S04]  /*0540*/  ST.E desc[UR36][R6.64+0x4], R14 ;  /* 0x0000040e06007985 */ /* 0x0043e8000c101924 */
[----:B------:R-:W2:Y:S01]  /*0550*/  LDG.E R20, desc[UR36][R8.64] ;  /* 0x0000002408147981 */ /* 0x000ea2000c1e1900 */
[----:B------:R-:W-:-:S03]  /*0560*/  IMAD.WIDE.U32 R10, R0, 0x4, R10 ;  /* 0x00000004000a7825 */ /* 0x000fc600078e000a */
[----:B--2---:R-:W-:Y:S04]  /*0570*/  ST.E desc[UR36][R6.64+0x8], R20 ;  /* 0x0000081406007985 */ /* 0x004fe8000c101924 */
[----:B0-----:R-:W2:Y:S01]  /*0580*/  LDG.E R25, desc[UR36][R10.64] ;  /* 0x000000240a197981 */ /* 0x001ea2000c1e1900 */
[----:B------:R-:W-:-:S03]  /*0590*/  IMAD.WIDE.U32 R8, R0, 0x4, R8 ;  /* 0x0000000400087825 */ /* 0x000fc600078e0008 */
[----:B--2---:R0:W-:Y:S04]  /*05a0*/  ST.E desc[UR36][R6.64+0xc], R25 ;  /* 0x00000c1906007985 */ /* 0x0041e8000c101924 */
[----:B-1----:R-:W2:Y:S01]  /*05b0*/  LDG.E R14, desc[UR36][R8.64] ;  /* 0x00000024080e7981 */ /* 0x002ea2000c1e1900 */
[----:B------:R-:W-:-:S03]  /*05c0*/  IMAD.WIDE.U32 R10, R0, 0x4, R10 ;  /* 0x00000004000a7825 */ /* 0x000fc600078e000a */
[----:B--2---:R1:W-:Y:S04]  /*05d0*/  ST.E desc[UR36][R6.64+0x10], R14 ;  /* 0x0000100e06007985 */ /* 0x0043e8000c101924 */
[----:B0-----:R-:W2:Y:S01]  /*05e0*/  LDG.E R25, desc[UR36][R10.64] ;  /* 0x000000240a197981 */ /* 0x001ea2000c1e1900 */
[----:B------:R-:W-:-:S03]  /*05f0*/  IMAD.WIDE.U32 R8, R0, 0x4, R8 ;  /* 0x0000000400087825 */ /* 0x000fc600078e0008 */
[----:B--2---:R0:W-:Y:S04]  /*0600*/  ST.E desc[UR36][R6.64+0x14], R25 ;  /* 0x0000141906007985 */ /* 0x0041e8000c101924 */
[----:B-1----:R-:W2:Y:S01]  /*0610*/  LDG.E R14, desc[UR36][R8.64] ;  /* 0x00000024080e7981 */ /* 0x002ea2000c1e1900 */
        /* <DEDUP_REMOVED lines=19> */
[----:B--2---:R1:W-:Y:S04]  /*0750*/  ST.E desc[UR36][R6.64+0x30], R20 ;  /* 0x0000301406007985 */ /* 0x0043e8000c101924 */
[----:B0-----:R-:W2:Y:S01]  /*0760*/  LDG.E R25, desc[UR36][R10.64] ;  /* 0x000000240a197981 */ /* 0x001ea2000c1e1900 */
[----:B------:R-:W-:-:S03]  /*0770*/  IMAD.WIDE.U32 R8, R0, 0x4, R8 ;  /* 0x0000000400087825 */ /* 0x000fc600078e0008 */
[----:B--2---:R1:W-:Y:S04]  /*0780*/  ST.E desc[UR36][R6.64+0x34], R25 ;  /* 0x0000341906007985 */ /* 0x0043e8000c101924 */
[----:B------:R-:W2:Y:S01]  /*0790*/  LDG.E R9, desc[UR36][R8.64] ;  /* 0x0000002408097981 */ /* 0x000ea2000c1e1900 */
[----:B------:R-:W-:-:S03]  /*07a0*/  IMAD.WIDE.U32 R10, R0, 0x4, R10 ;  /* 0x00000004000a7825 */ /* 0x000fc600078e000a */
[----:B--2---:R1:W-:Y:S04]  /*07b0*/  ST.E desc[UR36][R6.64+0x38], R9 ;  /* 0x0000380906007985 */ /* 0x0043e8000c101924 */
[----:B------:R-:W2:Y:S01]  /*07c0*/  LDG.E R11, desc[UR36][R10.64] ;  /* 0x000000240a0b7981 */ /* 0x000ea2000c1e1900 */
[----:B------:R-:W-:Y:S02]  /*07d0*/  IADD3 R12, PT, PT, R12, 0x8, RZ ;  /* 0x000000080c0c7810 */ /* 0x000fe40007ffe0ff */
[----:B------:R-:W-:Y:S02]  /*07e0*/  LEA R13, R0, R13, 0x3 ;  /* 0x0000000d000d7211 */ /* 0x000fe400078e18ff */
[----:B------:R-:W-:Y:S02]  /*07f0*/  ISETP.NE.AND P1, PT, R12, RZ, PT ;  /* 0x000000ff0c00720c */ /* 0x000fe40003f25270 */
[----:B------:R-:W-:-:S02]  /*0800*/  IADD3 R15, PT, PT, R15, 0x10, RZ ;  /* 0x000000100f0f7810 */ /* 0x000fc40007ffe0ff */
[----:B------:R-:W-:Y:S01]  /*0810*/  LEA R21, R0, R21, 0x3 ;  /* 0x0000001500157211 */ /* 0x000fe200078e18ff */
[----:B--2---:R1:W-:Y:S08]  /*0820*/  ST.E desc[UR36][R6.64+0x3c], R11 ;  /* 0x00003c0b06007985 */ /* 0x0043f0000c101924 */
[----:B------:R-:W-:Y:S05]  /*0830*/  @P1 BRA `(.L_x_7) ;  /* 0xfffffffc00181947 */ /* 0x000fea000383ffff */
[----:B------:R-:W-:Y:S05]  /*0840*/  BSYNC.RECONVERGENT B0 ;  /* 0x0000000000007941 */ /* 0x000fea0003800200 */
.L_x_6:
[----:B------:R-:W-:-:S07]  /*0850*/  MOV R15, R4 ;  /* 0x00000004000f7202 */ /* 0x000fce0000000f00 */
.L_x_5:
[----:B------:R-:W-:-:S13]  /*0860*/  ISETP.NE.AND P1, PT, R3, RZ, PT ;  /* 0x000000ff0300720c */ /* 0x000fda0003f25270 */
[----:B------:R-:W-:Y:S05]  /*0870*/  @!P1 BRA `(.L_x_8) ;  /* 0x0000000400289947 */ /* 0x000fea0003800000 */
[----:B------:R-:W-:Y:S02]  /*0880*/  ISETP.GE.U32.AND P2, PT, R3, 0x4, PT ;  /* 0x000000040300780c */ /* 0x000fe40003f46070 */
[----:B------:R-:W-:-:S11]  /*0890*/  LOP3.LUT P3, R4, R0, 0x3, RZ, 0xc0, !PT ;  /* 0x0000000300047812 */ /* 0x000fd6000786c0ff */
[----:B------:R-:W-:Y:S05]  /*08a0*/  @!P2 BRA `(.L_x_9) ;  /* 0x000000000090a947 */ /* 0x000fea0003800000 */
[----:B-1----:R-:W0:Y:S01]  /*08b0*/  LDC.64 R10, c[0x0][0x380] ;  /* 0x0000e000ff0a7b82 */ /* 0x002e220000000a00 */
[----:B------:R-:W-:-:S04]  /*08c0*/  IMAD R7, R15, R0, R18 ;  /* 0x000000000f077224 */ /* 0x000fc800078e0212 */
[----:B0-----:R-:W-:-:S05]  /*08d0*/  IMAD.WIDE R6, R7, 0x4, R10 ;  /* 0x0000000407067825 */ /* 0x001fca00078e020a */
[----:B------:R-:W2:Y:S01]  /*08e0*/  LDG.E R25, desc[UR36][R6.64] ;  /* 0x0000002406197981 */ /* 0x000ea2000c1e1900 */
[C---:B------:R-:W-:Y:S01]  /*08f0*/  SHF.L.U32 R21, R15.reuse, 0x1, RZ ;  /* 0x000000010f157819 */ /* 0x040fe200000006ff */
[----:B------:R-:W-:-:S04]  /*0900*/  IMAD R13, R15, R0, R19 ;  /* 0x000000000f0d7224 */ /* 0x000fc800078e0213 */
[----:B------:R-:W-:-:S04]  /*0910*/  IMAD.WIDE.U32 R8, R21, 0x4, R28 ;  /* 0x0000000415087825 */ /* 0x000fc800078e001c */
[----:B------:R-:W-:Y:S01]  /*0920*/  IMAD.WIDE R10, R13, 0x4, R10 ;  /* 0x000000040d0a7825 */ /* 0x000fe200078e020a */
[----:B--2---:R0:W-:Y:S04]  /*0930*/  ST.E desc[UR36][R8.64], R25 ;  /* 0x0000001908007985 */ /* 0x0041e8000c101924 */
[----:B------:R-:W2:Y:S01]  /*0940*/  LDG.E R14, desc[UR36][R10.64] ;  /* 0x000000240a0e7981 */ /* 0x000ea2000c1e1900 */
[----:B------:R-:W-:Y:S01]  /*0950*/  IMAD.WIDE.U32 R12, R0, 0x4, R6 ;  /* 0x00000004000c7825 */ /* 0x000fe200078e0006 */
[----:B------:R-:W-:Y:S02]  /*0960*/  IADD3 R7, PT, PT, R21, 0x2, RZ ;  /* 0x0000000215077810 */ /* 0x000fe40007ffe0ff */
[----:B--2---:R1:W-:Y:S04]  /*0970*/  ST.E desc[UR36][R8.64+0x4], R14 ;  /* 0x0000040e08007985 */ /* 0x0043e8000c101924 */
[----:B------:R-:W2:Y:S01]  /*0980*/  LDG.E R20, desc[UR36][R12.64] ;  /* 0x000000240c147981 */ /* 0x000ea2000c1e1900 */
[----:B------:R-:W-:-:S04]  /*0990*/  IMAD.WIDE.U32 R6, R7, 0x4, R28 ;  /* 0x0000000407067825 */ /* 0x000fc800078e001c */
[C---:B------:R-:W-:Y:S01]  /*09a0*/  IMAD.WIDE.U32 R10, R0.reuse, 0x4, R10 ;  /* 0x00000004000a7825 */ /* 0x040fe200078e000a */
[----:B--2---:R-:W-:Y:S04]  /*09b0*/  ST.E desc[UR36][R6.64], R20 ;  /* 0x0000001406007985 */ /* 0x004fe8000c101924 */
[----:B0-----:R-:W2:Y:S01]  /*09c0*/  LDG.E R25, desc[UR36][R10.64] ;  /* 0x000000240a197981 */ /* 0x001ea2000c1e1900 */
[----:B------:R-:W-:Y:S01]  /*09d0*/  IMAD.WIDE.U32 R12, R0, 0x4, R12 ;  /* 0x00000004000c7825 */ /* 0x000fe200078e000c */
[----:B-1----:R-:W-:Y:S02]  /*09e0*/  IADD3 R9, PT, PT, R21, 0x4, RZ ;  /* 0x0000000415097810 */ /* 0x002fe40007ffe0ff */
[----:B--2---:R0:W-:Y:S04]  /*09f0*/  ST.E desc[UR36][R6.64+0x4], R25 ;  /* 0x0000041906007985 */ /* 0x0041e8000c101924 */
[----:B0-----:R-:W2:Y:S01]  /*0a00*/  LDG.E R25, desc[UR36][R12.64] ;  /* 0x000000240c197981 */ /* 0x001ea2000c1e1900 */
[----:B------:R-:W-:-:S04]  /*0a10*/  IMAD.WIDE.U32 R8, R9, 0x4, R28 ;  /* 0x0000000409087825 */ /* 0x000fc800078e001c */
[C---:B------:R-:W-:Y:S01]  /*0a20*/  IMAD.WIDE.U32 R10, R0.reuse, 0x4, R10 ;  /* 0x00000004000a7825 */ /* 0x040fe200078e000a */
[----:B--2---:R0:W-:Y:S04]  /*0a30*/  ST.E desc[UR36][R8.64], R25 ;  /* 0x0000001908007985 */ /* 0x0041e8000c101924 */
[----:B------:R-:W2:Y:S01]  /*0a40*/  LDG.E R14, desc[UR36][R10.64] ;  /* 0x000000240a0e7981 */ /* 0x000ea2000c1e1900 */
[----:B------:R-:W-:Y:S01]  /*0a50*/  IMAD.WIDE.U32 R12, R0, 0x4, R12 ;  /* 0x00000004000c7825 */ /* 0x000fe200078e000c */
[----:B------:R-:W-:Y:S02]  /*0a60*/  IADD3 R21, PT, PT, R21, 0x6, RZ ;  /* 0x0000000615157810 */ /* 0x000fe40007ffe0ff */
[----:B--2---:R0:W-:Y:S04]  /*0a70*/  ST.E desc[UR36][R8.64+0x4], R14 ;  /* 0x0000040e08007985 */ /* 0x0041e8000c101924 */
[----:B------:R-:W2:Y:S01]  /*0a80*/  LDG.E R13, desc[UR36][R12.64] ;  /* 0x000000240c0d7981 */ /* 0x000ea2000c1e1900 */
[----:B------:R-:W-:-:S04]  /*0a90*/  IMAD.WIDE.U32 R6, R21, 0x4, R28 ;  /* 0x0000000415067825 */ /* 0x000fc800078e001c */
[----:B------:R-:W-:Y:S01]  /*0aa0*/  IMAD.WIDE.U32 R20, R0, 0x4, R10 ;  /* 0x0000000400147825 */ /* 0x000fe200078e000a */
[----:B--2---:R0:W-:Y:S05]  /*0ab0*/  ST.E desc[UR36][R6.64], R13 ;  /* 0x0000000d06007985 */ /* 0x0041ea000c101924 */
[----:B------:R-:W2:Y:S01]  /*0ac0*/  LDG.E R21, desc[UR36][R20.64] ;  /* 0x0000002414157981 */ /* 0x000ea2000c1e1900 */
[----:B------:R-:W-:-:S03]  /*0ad0*/  IADD3 R15, PT, PT, R15, 0x4, RZ ;  /* 0x000000040f0f7810 */ /* 0x000fc60007ffe0ff */
[----:B--2---:R0:W-:Y:S04]  /*0ae0*/  ST.E desc[UR36][R6.64+0x4], R21 ;  /* 0x0000041506007985 */ /* 0x0041e8000c101924 */
.L_x_9:
[----:B------:R-:W-:Y:S05]  /*0af0*/  @!P3 BRA `(.L_x_8) ;  /* 0x000000000088b947 */ /* 0x000fea0003800000 */
[----:B------:R-:W-:-:S13]  /*0b00*/  ISETP.NE.AND P2, PT, R4, 0x1, PT ;  /* 0x000000010400780c */ /* 0x000fda0003f45270 */
[----:B01----:R-:W0:Y:S01]  /*0b10*/  @P2 LDC.64 R6, c[0x0][0x380] ;  /* 0x0000e000ff062b82 */ /* 0x003e220000000a00 */
[----:B------:R-:W-:-:S04]  /*0b20*/  @P2 IMAD R13, R15, R0, R18 ;  /* 0x000000000f0d2224 */ /* 0x000fc800078e0212 */
[----:B0-----:R-:W-:-:S05]  /*0b30*/  @P2 IMAD.WIDE R12, R13, 0x4, R6 ;  /* 0x000000040d0c2825 */ /* 0x001fca00078e0206 */
[----:B------:R-:W2:Y:S01]  /*0b40*/  @P2 LDG.E R25, desc[UR36][R12.64] ;  /* 0x000000240c192981 */ /* 0x000ea2000c1e1900 */
[C---:B------:R-:W-:Y:S01]  /*0b50*/  @P2 SHF.L.U32 R21, R15.reuse, 0x1, RZ ;  /* 0x000000010f152819 */ /* 0x040fe200000006ff */
[----:B------:R-:W-:-:S04]  /*0b60*/  @P2 IMAD R9, R15, R0, R19 ;  /* 0x000000000f092224 */ /* 0x000fc800078e0213 */
[----:B------:R-:W-:-:S04]  /*0b70*/  @P2 IMAD.WIDE.U32 R10, R21, 0x4, R28 ;  /* 0x00000004150a2825 */ /* 0x000fc800078e001c */
[----:B------:R-:W-:Y:S01]  /*0b80*/  @P2 IMAD.WIDE R6, R9, 0x4, R6 ;  /* 0x0000000409062825 */ /* 0x000fe200078e0206 */
[----:B--2---:R-:W-:Y:S04]  /*0b90*/  @P2 ST.E desc[UR36][R10.64], R25 ;  /* 0x000000190a002985 */ /* 0x004fe8000c101924 */
[----:B------:R-:W2:Y:S01]  /*0ba0*/  @P2 LDG.E R4, desc[UR36][R6.64] ;  /* 0x0000002406042981 */ /* 0x000ea2000c1e1900 */
[----:B------:R-:W-:Y:S01]  /*0bb0*/  @P2 IMAD.WIDE.U32 R8, R0, 0x4, R12 ;  /* 0x0000000400082825 */ /* 0x000fe200078e000c */
[----:B------:R-:W-:Y:S02]  /*0bc0*/  @P2 IADD3 R21, PT, PT, R21, 0x2, RZ ;  /* 0x0000000215152810 */ /* 0x000fe40007ffe0ff */
[----:B--2---:R0:W-:Y:S04]  /*0bd0*/  @P2 ST.E desc[UR36][R10.64+0x4], R4 ;  /* 0x000004040a002985 */ /* 0x0041e8000c101924 */
[----:B------:R-:W2:Y:S01]  /*0be0*/  @P2 LDG.E R14, desc[UR36][R8.64] ;  /* 0x00000024080e2981 */ /* 0x000ea2000c1e1900 */
[----:B------:R-:W-:-:S04]  /*0bf0*/  @P2 IMAD.WIDE.U32 R12, R21, 0x4, R28 ;  /* 0x00000004150c2825 */ /* 0x000fc800078e001c */
[C---:B------:R-:W-:Y:S01]  /*0c00*/  @P2 IMAD.WIDE.U32 R20, R0.reuse, 0x4, R6 ;  /* 0x0000000400142825 */ /* 0x040fe200078e0006 */
[----:B------:R-:W-:-:S04]  /*0c10*/  LOP3.LUT R6, R0, 0x1, RZ, 0xc0, !PT ;  /* 0x0000000100067812 */ /* 0x000fc800078ec0ff */
[----:B------:R-:W-:-:S13]  /*0c20*/  ISETP.NE.U32.AND P3, PT, R6, 0x1, PT ;  /* 0x000000010600780c */ /* 0x000fda0003f65070 */
[----:B------:R-:W1:Y:S01]  /*0c30*/  @!P3 LDC.64 R6, c[0x0][0x380] ;  /* 0x0000e000ff06bb82 */ /* 0x000e620000000a00 */
[----:B--2---:R2:W-:Y:S04]  /*0c40*/  @P2 ST.E desc[UR36][R12.64], R14 ;  /* 0x0000000e0c002985 */ /* 0x0045e8000c101924 */
[----:B------:R-:W3:Y:S01]  /*0c50*/  @P2 LDG.E R21, desc[UR36][R20.64] ;  /* 0x0000002414152981 */ /* 0x000ee2000c1e1900 */
[----:B------:R-:W-:-:S05]  /*0c60*/  @P2 IADD3 R15, PT, PT, R15, 0x2, RZ ;  /* 0x000000020f0f2810 */ /* 0x000fca0007ffe0ff */
[----:B0-----:R-:W-:-:S04]  /*0c70*/  @!P3 IMAD R11, R15, R0, R18 ;  /* 0x000000000f0bb224 */ /* 0x001fc800078e0212 */
[----:B-1----:R-:W-:Y:S01]  /*0c80*/  @!P3 IMAD.WIDE R8, R11, 0x4, R6 ;  /* 0x000000040b08b825 */ /* 0x002fe200078e0206 */
[----:B---3--:R2:W-:Y:S05]  /*0c90*/  @P2 ST.E desc[UR36][R12.64+0x4], R21 ;  /* 0x000004150c002985 */ /* 0x0085ea000c101924 */
[----:B------:R-:W3:Y:S01]  /*0ca0*/  @!P3 LDG.E R9, desc[UR36][R8.64] ;  /* 0x000000240809b981 */ /* 0x000ee2000c1e1900 */
[C---:B------:R-:W-:Y:S01]  /*0cb0*/  @!P3 SHF.L.U32 R11, R15.reuse, 0x1, RZ ;  /* 0x000000010f0bb819 */ /* 0x040fe200000006ff */
[----:B------:R-:W-:-:S04]  /*0cc0*/  @!P3 IMAD R15, R15, R0, R19 ;  /* 0x000000000f0fb224 */ /* 0x000fc800078e0213 */
[----:B------:R-:W-:-:S04]  /*0cd0*/  @!P3 IMAD.WIDE.U32 R10, R11, 0x4, R28 ;  /* 0x000000040b0ab825 */ /* 0x000fc800078e001c */
[----:B------:R-:W-:Y:S01]  /*0ce0*/  @!P3 IMAD.WIDE R6, R15, 0x4, R6 ;  /* 0x000000040f06b825 */ /* 0x000fe200078e0206 */
[----:B---3--:R2:W-:Y:S05]  /*0cf0*/  @!P3 ST.E desc[UR36][R10.64], R9 ;  /* 0x000000090a00b985 */ /* 0x0085ea000c101924 */
[----:B------:R-:W3:Y:S04]  /*0d00*/  @!P3 LDG.E R7, desc[UR36][R6.64] ;  /* 0x000000240607b981 */ /* 0x000ee8000c1e1900 */
[----:B---3--:R2:W-:Y:S02]  /*0d10*/  @!P3 ST.E desc[UR36][R10.64+0x4], R7 ;  /* 0x000004070a00b985 */ /* 0x0085e4000c101924 */
.L_x_8:
[----:B------:R-:W-:Y:S01]  /*0d20*/  ISETP.GE.U32.AND P2, PT, R5, 0x3, PT ;  /* 0x000000030500780c */ /* 0x000fe20003f46070 */
[----:B------:R-:W-:Y:S01]  /*0d30*/  HFMA2 R5, -RZ, RZ, 0, 0 ;  /* 0x00000000ff057431 */ /* 0x000fe200000001ff */
[----:B------:R-:W-:-:S04]  /*0d40*/  LOP3.LUT R4, R0, 0x3, RZ, 0xc0, !PT ;  /* 0x0000000300047812 */ /* 0x000fc800078ec0ff */
[----:B------:R-:W-:-:S07]  /*0d50*/  ISETP.NE.AND P3, PT, R4, RZ, PT ;  /* 0x000000ff0400720c */ /* 0x000fce0003f65270 */
[----:B------:R-:W-:Y:S06]  /*0d60*/  @!P2 BRA `(.L_x_10) ;  /* 0x00000004002ca947 */ /* 0x000fec0003800000 */
[----:B012---:R-:W-:Y:S01]  /*0d70*/  IADD3 R14, P4, PT, R28, 0x10, RZ ;  /* 0x000000101c0e7810 */ /* 0x007fe20007f9e0ff */
[----:B------:R-:W-:Y:S01]  /*0d80*/  BSSY.RECONVERGENT B0, `(.L_x_10) ;  /* 0x0000049000007945 */ /* 0x000fe20003800200 */
[----:B------:R-:W-:Y:S02]  /*0d90*/  IADD3 R11, P5, PT, R26, 0x10, RZ ;  /* 0x000000101a0b7810 */ /* 0x000fe40007fbe0ff */
[----:B------:R-:W-:Y:S02]  /*0da0*/  LOP3.LUT R5, R0, 0x7ffffffc, RZ, 0xc0, !PT ;  /* 0x7ffffffc00057812 */ /* 0x000fe400078ec0ff */
[----:B------:R-:W-:Y:S02]  /*0db0*/  IADD3.X R13, PT, PT, RZ, R29, RZ, P4, !PT ;  /* 0x0000001dff0d7210 */ /* 0x000fe400027fe4ff */
[----:B------:R-:W-:Y:S02]  /*0dc0*/  IADD3.X R12, PT, PT, RZ, R27, RZ, P5, !PT ;  /* 0x0000001bff0c7210 */ /* 0x000fe40002ffe4ff */
[----:B------:R-:W-:-:S07]  /*0dd0*/  IADD3 R10, PT, PT, -R5, RZ, RZ ;  /* 0x000000ff050a7210 */ /* 0x000fce0007ffe1ff */
.L_x_11:
[----:B--2---:R-:W-:Y:S02]  /*0de0*/  MOV R8, R11 ;  /* 0x0000000b00087202 */ /* 0x004fe40000000f00 */
[----:B------:R-:W-:Y:S02]  /*0df0*/  MOV R9, R12 ;  /* 0x0000000c00097202 */ /* 0x000fe40000000f00 */
[----:B------:R-:W-:Y:S02]  /*0e00*/  MOV R6, R14 ;  /* 0x0000000e00067202 */ /* 0x000fe40000000f00 */
[----:B------:R-:W-:Y:S01]  /*0e10*/  MOV R7, R13 ;  /* 0x0000000d00077202 */ /* 0x000fe20000000f00 */
[----:B------:R-:W-:Y:S04]  /*0e20*/  ST.E desc[UR36][R8.64+-0x10], RZ ;  /* 0xfffff0ff08007985 */ /* 0x000fe8000c101924 */
[----:B------:R-:W2:Y:S02]  /*0e30*/  LD.E R11, desc[UR36][R6.64+-0x10] ;  /* 0xfffff024060b7980 */ /* 0x000ea4000c101900 */
[----:B--2---:R-:W-:-:S05]  /*0e40*/  FFMA R11, R2, R11, RZ ;  /* 0x0000000b020b7223 */ /* 0x004fca00000000ff */
[----:B------:R0:W-:Y:S04]  /*0e50*/  ST.E desc[UR36][R8.64+-0x10], R11 ;  /* 0xfffff00b08007985 */ /* 0x0001e8000c101924 */
[----:B------:R-:W2:Y:S04]  /*0e60*/  LD.E R12, desc[UR36][R6.64+-0xc] ;  /* 0xfffff424060c7980 */ /* 0x000ea8000c101900 */
[----:B------:R-:W-:Y:S01]  /*0e70*/  ST.E desc[UR36][R8.64+-0xc], RZ ;  /* 0xfffff4ff08007985 */ /* 0x000fe2000c101924 */
[----:B--2---:R-:W-:-:S05]  /*0e80*/  FFMA R13, -R22, R12, R11 ;  /* 0x0000000c160d7223 */ /* 0x004fca000000010b */
[----:B------:R1:W-:Y:S04]  /*0e90*/  ST.E desc[UR36][R8.64+-0x10], R13 ;  /* 0xfffff00d08007985 */ /* 0x0003e8000c101924 */
[----:B------:R-:W2:Y:S02]  /*0ea0*/  LD.E R15, desc[UR36][R6.64+-0x10] ;  /* 0xfffff024060f7980 */ /* 0x000ea4000c101900 */
[----:B--2---:R-:W-:-:S05]  /*0eb0*/  FFMA R15, R22, R15, RZ ;  /* 0x0000000f160f7223 */ /* 0x004fca00000000ff */
[----:B------:R2:W-:Y:S04]  /*0ec0*/  ST.E desc[UR36][R8.64+-0xc], R15 ;  /* 0xfffff40f08007985 */ /* 0x0005e8000c101924 */
[----:B------:R-:W3:Y:S04]  /*0ed0*/  LD.E R12, desc[UR36][R6.64+-0xc] ;  /* 0xfffff424060c7980 */ /* 0x000ee8000c101900 */
[----:B------:R-:W-:Y:S01]  /*0ee0*/  ST.E desc[UR36][R8.64+-0x8], RZ ;  /* 0xfffff8ff08007985 */ /* 0x000fe2000c101924 */
[----:B---3--:R-:W-:-:S05]  /*0ef0*/  FFMA R21, R2, R12, R15 ;  /* 0x0000000c02157223 */ /* 0x008fca000000000f */
[----:B------:R3:W-:Y:S04]  /*0f00*/  ST.E desc[UR36][R8.64+-0xc], R21 ;  /* 0xfffff41508007985 */ /* 0x0007e8000c101924 */
[----:B0-----:R-:W4:Y:S02]  /*0f10*/  LD.E R11, desc[UR36][R6.64+-0x8] ;  /* 0xfffff824060b7980 */ /* 0x001f24000c101900 */
[----:B----4-:R-:W-:-:S05]  /*0f20*/  FFMA R11, R2, R11, RZ ;  /* 0x0000000b020b7223 */ /* 0x010fca00000000ff */
[----:B------:R0:W-:Y:S04]  /*0f30*/  ST.E desc[UR36][R8.64+-0x8], R11 ;  /* 0xfffff80b08007985 */ /* 0x0001e8000c101924 */
[----:B------:R-:W1:Y:S04]  /*0f40*/  LD.E R12, desc[UR36][R6.64+-0x4] ;  /* 0xfffffc24060c7980 */ /* 0x000e68000c101900 */
[----:B------:R-:W-:Y:S01]  /*0f50*/  ST.E desc[UR36][R8.64+-0x4], RZ ;  /* 0xfffffcff08007985 */ /* 0x000fe2000c101924 */
[----:B-1----:R-:W-:-:S05]  /*0f60*/  FFMA R13, -R22, R12, R11 ;  /* 0x0000000c160d7223 */ /* 0x002fca000000010b */
[----:B------:R1:W-:Y:S04]  /*0f70*/  ST.E desc[UR36][R8.64+-0x8], R13 ;  /* 0xfffff80d08007985 */ /* 0x0003e8000c101924 */
[----:B--2---:R-:W2:Y:S02]  /*0f80*/  LD.E R15, desc[UR36][R6.64+-0x8] ;  /* 0xfffff824060f7980 */ /* 0x004ea4000c101900 */
        /* <DEDUP_REMOVED lines=19> */
[----:B------:R-:W-:Y:S04]  /*10c0*/  ST.E desc[UR36][R8.64+0x4], R21 ;  /* 0x0000041508007985 */ /* 0x000fe8000c101924 */
[----:B0-----:R-:W3:Y:S02]  /*10d0*/  LD.E R11, desc[UR36][R6.64+0x8] ;  /* 0x00000824060b7980 */ /* 0x001ee4000c101900 */
[----:B---3--:R-:W-:-:S05]  /*10e0*/  FFMA R11, R2, R11, RZ ;  /* 0x0000000b020b7223 */ /* 0x008fca00000000ff */
        /* <DEDUP_REMOVED lines=8> */
[----:B------:R-:W3:Y:S01]  /*1170*/  LD.E R12, desc[UR36][R6.64+0xc] ;  /* 0x00000c24060c7980 */ /* 0x000ee2000c101900 */
[----:B------:R-:W-:Y:S02]  /*1180*/  IADD3 R10, PT, PT, R10, 0x4, RZ ;  /* 0x000000040a0a7810 */ /* 0x000fe40007ffe0ff */
[----:B------:R-:W-:Y:S02]  /*1190*/  IADD3 R14, P5, PT, R6, 0x20, RZ ;  /* 0x00000020060e7810 */ /* 0x000fe40007fbe0ff */
[----:B------:R-:W-:Y:S02]  /*11a0*/  ISETP.NE.AND P4, PT, R10, RZ, PT ;  /* 0x000000ff0a00720c */ /* 0x000fe40003f85270 */
[----:B0-----:R-:W-:-:S02]  /*11b0*/  IADD3 R11, P6, PT, R8, 0x20, RZ ;  /* 0x00000020080b7810 */ /* 0x001fc40007fde0ff */
[----:B-1----:R-:W-:Y:S01]  /*11c0*/  IADD3.X R13, PT, PT, RZ, R7, RZ, P5, !PT ;  /* 0x00000007ff0d7210 */ /* 0x002fe20002ffe4ff */
[----:B---3--:R-:W-:Y:S01]  /*11d0*/  FFMA R21, R2, R12, R15 ;  /* 0x0000000c02157223 */ /* 0x008fe2000000000f */
[----:B------:R-:W-:-:S04]  /*11e0*/  IADD3.X R12, PT, PT, RZ, R9, RZ, P6, !PT ;  /* 0x00000009ff0c7210 */ /* 0x000fc800037fe4ff */
[----:B------:R2:W-:Y:S03]  /*11f0*/  ST.E desc[UR36][R8.64+0xc], R21 ;  /* 0x00000c1508007985 */ /* 0x0005e6000c101924 */
[----:B------:R-:W-:Y:S05]  /*1200*/  @P4 BRA `(.L_x_11) ;  /* 0xfffffff800f44947 */ /* 0x000fea000383ffff */
[----:B------:R-:W-:Y:S05]  /*1210*/  BSYNC.RECONVERGENT B0 ;  /* 0x0000000000007941 */ /* 0x000fea0003800200 */
.L_x_10:
[----:B------:R-:W-:Y:S05]  /*1220*/  @!P3 BRA `(.L_x_12) ;  /* 0x0000000000e4b947 */ /* 0x000fea0003800000 */
[----:B------:R-:W-:Y:S02]  /*1230*/  ISETP.NE.AND P4, PT, R4, 0x1, PT ;  /* 0x000000010400780c */ /* 0x000fe40003f85270 */
[----:B01----:R-:W-:-:S04]  /*1240*/  LOP3.LUT R6, R0, 0x1, RZ, 0xc0, !PT ;  /* 0x0000000100067812 */ /* 0x003fc800078ec0ff */
[----:B------:R-:W-:-:S07]  /*1250*/  ISETP.NE.U32.AND P5, PT, R6, 0x1, PT ;  /* 0x000000010600780c */ /* 0x000fce0003fa5070 */
[----:B------:R-:W-:Y:S06]  /*1260*/  @!P4 BRA `(.L_x_13) ;  /* 0x00000000008cc947 */ /* 0x000fec0003800000 */
[----:B--2---:R-:W-:-:S05]  /*1270*/  SHF.L.U32 R15, R5, 0x1, RZ ;  /* 0x00000001050f7819 */ /* 0x004fca00000006ff */
[----:B------:R-:W-:-:S04]  /*1280*/  IMAD.WIDE.U32 R6, R15, 0x4, R26 ;  /* 0x000000040f067825 */ /* 0x000fc800078e001a */
[----:B------:R-:W-:Y:S01]  /*1290*/  IMAD.WIDE.U32 R12, R15, 0x4, R28 ;  /* 0x000000040f0c7825 */ /* 0x000fe200078e001c */
        /* <DEDUP_REMOVED lines=11> */
[----:B------:R-:W3:Y:S01]  /*1350*/  LD.E R8, desc[UR36][R12.64+0x4] ;  /* 0x000004240c087980 */ /* 0x000ee2000c101900 */
[----:B------:R-:W-:-:S05]  /*1360*/  IADD3 R15, PT, PT, R15, 0x2, RZ ;  /* 0x000000020f0f7810 */ /* 0x000fca0007ffe0ff */
[----:B------:R-:W-:-:S04]  /*1370*/  IMAD.WIDE.U32 R10, R15, 0x4, R28 ;  /* 0x000000040f0a7825 */ /* 0x000fc800078e001c */
[----:B---3--:R-:W-:Y:S01]  /*1380*/  FFMA R14, R2, R8, R25 ;  /* 0x00000008020e7223 */ /* 0x008fe20000000019 */
[----:B0-----:R-:W-:-:S04]  /*1390*/  IMAD.WIDE.U32 R8, R15, 0x4, R26 ;  /* 0x000000040f087825 */ /* 0x001fc800078e001a */
[----:B------:R0:W-:Y:S04]  /*13a0*/  ST.E desc[UR36][R6.64+0x4], R14 ;  /* 0x0000040e06007985 */ /* 0x0001e8000c101924 */
[----:B------:R3:W-:Y:S04]  /*13b0*/  ST.E desc[UR36][R8.64], RZ ;  /* 0x000000ff08007985 */ /* 0x0007e8000c101924 */
[----:B-1----:R-:W4:Y:S02]  /*13c0*/  LD.E R21, desc[UR36][R10.64] ;  /* 0x000000240a157980 */ /* 0x002f24000c101900 */
[----:B----4-:R-:W-:-:S05]  /*13d0*/  FFMA R21, R2, R21, RZ ;  /* 0x0000001502157223 */ /* 0x010fca00000000ff */
[----:B------:R3:W-:Y:S04]  /*13e0*/  ST.E desc[UR36][R8.64], R21 ;  /* 0x0000001508007985 */ /* 0x0007e8000c101924 */
[----:B------:R-:W4:Y:S04]  /*13f0*/  LD.E R20, desc[UR36][R10.64+0x4] ;  /* 0x000004240a147980 */ /* 0x000f28000c101900 */
[----:B------:R3:W-:Y:S01]  /*1400*/  ST.E desc[UR36][R8.64+0x4], RZ ;  /* 0x000004ff08007985 */ /* 0x0007e2000c101924 */
[----:B----4-:R-:W-:-:S05]  /*1410*/  FFMA R13, -R22, R20, R21 ;  /* 0x00000014160d7223 */ /* 0x010fca0000000115 */
[----:B------:R3:W-:Y:S04]  /*1420*/  ST.E desc[UR36][R8.64], R13 ;  /* 0x0000000d08007985 */ /* 0x0007e8000c101924 */
[----:B--2---:R-:W2:Y:S02]  /*1430*/  LD.E R25, desc[UR36][R10.64] ;  /* 0x000000240a197980 */ /* 0x004ea4000c101900 */
[----:B--2---:R-:W-:-:S05]  /*1440*/  FFMA R25, R22, R25, RZ ;  /* 0x0000001916197223 */ /* 0x004fca00000000ff */
[----:B------:R3:W-:Y:S04]  /*1450*/  ST.E desc[UR36][R8.64+0x4], R25 ;  /* 0x0000041908007985 */ /* 0x0007e8000c101924 */
[----:B0-----:R-:W2:Y:S01]  /*1460*/  LD.E R6, desc[UR36][R10.64+0x4] ;  /* 0x000004240a067980 */ /* 0x001ea2000c101900 */
[----:B------:R-:W-:Y:S01]  /*1470*/  IADD3 R5, PT, PT, -R5, R15, RZ ;  /* 0x0000000f05057210 */ /* 0x000fe20007ffe1ff */
[----:B--2---:R-:W-:-:S05]  /*1480*/  FFMA R7, R2, R6, R25 ;  /* 0x0000000602077223 */ /* 0x004fca0000000019 */
[----:B------:R3:W-:Y:S02]  /*1490*/  ST.E desc[UR36][R8.64+0x4], R7 ;  /* 0x0000040708007985 */ /* 0x0007e4000c101924 */
.L_x_13:
[----:B------:R-:W-:Y:S05]  /*14a0*/  @P5 BRA `(.L_x_12) ;  /* 0x0000000000445947 */ /* 0x000fea0003800000 */
[----:B------:R-:W-:-:S05]  /*14b0*/  SHF.L.U32 R5, R5, 0x1, RZ ;  /* 0x0000000105057819 */ /* 0x000fca00000006ff */
[----:B--23--:R-:W-:-:S04]  /*14c0*/  IMAD.WIDE.U32 R6, R5, 0x4, R26 ;  /* 0x0000000405067825 */ /* 0x00cfc800078e001a */
[----:B------:R-:W-:Y:S01]  /*14d0*/  IMAD.WIDE.U32 R8, R5, 0x4, R28 ;  /* 0x0000000405087825 */ /* 0x000fe200078e001c */
[----:B------:R4:W-:Y:S04]  /*14e0*/  ST.E desc[UR36][R6.64], RZ ;  /* 0x000000ff06007985 */ /* 0x0009e8000c101924 */
[----:B------:R-:W2:Y:S02]  /*14f0*/  LD.E R5, desc[UR36][R8.64] ;  /* 0x0000002408057980 */ /* 0x000ea4000c101900 */
[----:B--2---:R-:W-:-:S05]  /*1500*/  FFMA R5, R2, R5, RZ ;  /* 0x0000000502057223 */ /* 0x004fca00000000ff */
[----:B------:R4:W-:Y:S04]  /*1510*/  ST.E desc[UR36][R6.64], R5 ;  /* 0x0000000506007985 */ /* 0x0009e8000c101924 */
[----:B------:R-:W2:Y:S04]  /*1520*/  LD.E R10, desc[UR36][R8.64+0x4] ;  /* 0x00000424080a7980 */ /* 0x000ea8000c101900 */
[----:B------:R4:W-:Y:S01]  /*1530*/  ST.E desc[UR36][R6.64+0x4], RZ ;  /* 0x000004ff06007985 */ /* 0x0009e2000c101924 */
[----:B--2---:R-:W-:-:S05]  /*1540*/  FFMA R11, -R22, R10, R5 ;  /* 0x0000000a160b7223 */ /* 0x004fca0000000105 */
[----:B------:R4:W-:Y:S04]  /*1550*/  ST.E desc[UR36][R6.64], R11 ;  /* 0x0000000b06007985 */ /* 0x0009e8000c101924 */
[----:B------:R-:W2:Y:S02]  /*1560*/  LD.E R13, desc[UR36][R8.64] ;  /* 0x00000024080d7980 */ /* 0x000ea4000c101900 */
[----:B--2---:R-:W-:-:S05]  /*1570*/  FFMA R13, R22, R13, RZ ;  /* 0x0000000d160d7223 */ /* 0x004fca00000000ff */
[----:B------:R4:W-:Y:S04]  /*1580*/  ST.E desc[UR36][R6.64+0x4], R13 ;  /* 0x0000040d06007985 */ /* 0x0009e8000c101924 */
[----:B------:R-:W2:Y:S02]  /*1590*/  LD.E R10, desc[UR36][R8.64+0x4] ;  /* 0x00000424080a7980 */ /* 0x000ea4000c101900 */
[----:B--2---:R-:W-:-:S05]  /*15a0*/  FFMA R15, R2, R10, R13 ;  /* 0x0000000a020f7223 */ /* 0x004fca000000000d */
[----:B------:R4:W-:Y:S02]  /*15b0*/  ST.E desc[UR36][R6.64+0x4], R15 ;  /* 0x0000040f06007985 */ /* 0x0009e4000c101924 */
.L_x_12:
[----:B----4-:R-:W-:Y:S01]  /*15c0*/  HFMA2 R5, -RZ, RZ, 0, 0 ;  /* 0x00000000ff057431 */ /* 0x010fe200000001ff */
[----:B------:R-:W-:Y:S06]  /*15d0*/  @!P0 BRA `(.L_x_14) ;  /* 0x0000000400048947 */ /* 0x000fec0003800000 */
[----:B------:R-:W-:Y:S01]  /*15e0*/  LOP3.LUT R5, R0, 0x7ffffff8, RZ, 0xc0, !PT ;  /* 0x7ffffff800057812 */ /* 0x000fe200078ec0ff */
[----:B------:R-:W-:Y:S01]  /*15f0*/  BSSY.RECONVERGENT B0, `(.L_x_14) ;  /* 0x000003f000007945 */ /* 0x000fe20003800200 */
[CC--:B--2---:R-:W-:Y:S02]  /*1600*/  VIMNMX R15, PT, PT, R24.reuse, R23.reuse, !PT ;  /* 0x00000017180f7248 */ /* 0x0c4fe40007fe0100 */
[----:B0--3--:R-:W-:Y:S02]  /*1610*/  VIMNMX R21, PT, PT, R24, R23, PT ;  /* 0x0000001718157248 */ /* 0x009fe40003fe0100 */
[----:B------:R-:W-:Y:S02]  /*1620*/  MOV R13, RZ ;  /* 0x000000ff000d7202 */ /* 0x000fe40000000f00 */
[----:B------:R-:W-:-:S07]  /*1630*/  IADD3 R12, PT, PT, -R5, RZ, RZ ;  /* 0x000000ff050c7210 */ /* 0x000fce0007ffe1ff */
.L_x_15:
[----:B-1----:R-:W-:Y:S01]  /*1640*/  IMAD.WIDE.U32 R6, R13, 0x4, R26 ;  /* 0x000000040d067825 */ /* 0x002fe200078e001a */
[----:B0-----:R-:W0:Y:S04]  /*1650*/  LDC.64 R10, c[0x0][0x380] ;  /* 0x0000e000ff0a7b82 */ /* 0x001e280000000a00 */
[----:B------:R-:W2:Y:S01]  /*1660*/  LD.E R14, desc[UR36][R6.64] ;  /* 0x00000024060e7980 */ /* 0x000ea2000c101900 */
[----:B------:R-:W-:-:S05]  /*1670*/  IADD3 R9, PT, PT, R21, -0x1, RZ ;  /* 0xffffffff15097810 */ /* 0x000fca0007ffe0ff */
[----:B0-----:R-:W-:-:S05]  /*1680*/  IMAD.WIDE R8, R9, 0x4, R10 ;  /* 0x0000000409087825 */ /* 0x001fca00078e020a */
[----:B--2---:R0:W-:Y:S04]  /*1690*/  STG.E desc[UR36][R8.64], R14 ;  /* 0x0000000e08007986 */ /* 0x0041e8000c101924 */
[----:B------:R-:W2:Y:S01]  /*16a0*/  LD.E R25, desc[UR36][R6.64+0x4] ;  /* 0x0000042406197980 */ /* 0x000ea2000c101900 */
[----:B------:R-:W-:-:S05]  /*16b0*/  IADD3 R20, PT, PT, R15, -0x1, RZ ;  /* 0xffffffff0f147810 */ /* 0x000fca0007ffe0ff */
[----:B------:R-:W-:-:S05]  /*16c0*/  IMAD.WIDE R10, R20, 0x4, R10 ;  /* 0x00000004140a7825 */ /* 0x000fca00078e020a */
[----:B--2---:R1:W-:Y:S04]  /*16d0*/  STG.E desc[UR36][R10.64], R25 ;  /* 0x000000190a007986 */ /* 0x0043e8000c101924 */
[----:B------:R-:W2:Y:S01]  /*16e0*/  LD.E R20, desc[UR36][R6.64+0x8] ;  /* 0x0000082406147980 */ /* 0x000ea2000c101900 */
[----:B0-----:R-:W-:-:S05]  /*16f0*/  IMAD.WIDE.U32 R8, R0, 0x4, R8 ;  /* 0x0000000400087825 */ /* 0x001fca00078e0008 */
[----:B--2---:R0:W-:Y:S04]  /*1700*/  STG.E desc[UR36][R8.64], R20 ;  /* 0x0000001408007986 */ /* 0x0041e8000c101924 */
[----:B-1----:R-:W2:Y:S01]  /*1710*/  LD.E R25, desc[UR36][R6.64+0xc] ;  /* 0x00000c2406197980 */ /* 0x002ea2000c101900 */
[----:B------:R-:W-:-:S05]  /*1720*/  IMAD.WIDE.U32 R10, R0, 0x4, R10 ;  /* 0x00000004000a7825 */ /* 0x000fca00078e000a */
[----:B--2---:R-:W-:Y:S04]  /*1730*/  STG.E desc[UR36][R10.64], R25 ;  /* 0x000000190a007986 */ /* 0x004fe8000c101924 */
[----:B------:R-:W2:Y:S01]  /*1740*/  LD.E R14, desc[UR36][R6.64+0x10] ;  /* 0x00001024060e7980 */ /* 0x000ea2000c101900 */
[----:B0-----:R-:W-:-:S05]  /*1750*/  IMAD.WIDE.U32 R8, R0, 0x4, R8 ;  /* 0x0000000400087825 */ /* 0x001fca00078e0008 */
[----:B--2---:R0:W-:Y:S04]  /*1760*/  STG.E desc[UR36][R8.64], R14 ;  /* 0x0000000e08007986 */ /* 0x0041e8000c101924 */
[----:B0-----:R-:W2:Y:S01]  /*1770*/  LD.E R14, desc[UR36][R6.64+0x14] ;  /* 0x00001424060e7980 */ /* 0x001ea2000c101900 */
[----:B------:R-:W-:-:S05]  /*1780*/  IMAD.WIDE.U32 R10, R0, 0x4, R10 ;  /* 0x00000004000a7825 */ /* 0x000fca00078e000a */
[----:B--2---:R0:W-:Y:S04]  /*1790*/  STG.E desc[UR36][R10.64], R14 ;  /* 0x0000000e0a007986 */ /* 0x0041e8000c101924 */
[----:B------:R-:W2:Y:S01]  /*17a0*/  LD.E R25, desc[UR36][R6.64+0x18] ;  /* 0x0000182406197980 */ /* 0x000ea2000c101900 */
[----:B------:R-:W-:-:S05]  /*17b0*/  IMAD.WIDE.U32 R8, R0, 0x4, R8 ;  /* 0x0000000400087825 */ /* 0x000fca00078e0008 */
        /* <DEDUP_REMOVED lines=26> */
[----:B------:R-:W-:Y:S01]  /*1960*/  IMAD.WIDE.U32 R10, R0, 0x4, R10 ;  /* 0x00000004000a7825 */ /* 0x000fe200078e000a */
[----:B------:R-:W-:Y:S02]  /*1970*/  IADD3 R12, PT, PT, R12, 0x8, RZ ;  /* 0x000000080c0c7810 */ /* 0x000fe40007ffe0ff */
[----:B------:R-:W-:Y:S02]  /*1980*/  IADD3 R13, PT, PT, R13, 0x10, RZ ;  /* 0x000000100d0d7810 */ /* 0x000fe40007ffe0ff */
[----:B------:R-:W-:-:S02]  /*1990*/  ISETP.NE.AND P4, PT, R12, RZ, PT ;  /* 0x000000ff0c00720c */ /* 0x000fc40003f85270 */
[C---:B------:R-:W-:Y:S02]  /*19a0*/  LEA R21, R0.reuse, R21, 0x3 ;  /* 0x0000001500157211 */ /* 0x040fe400078e18ff */
[----:B------:R-:W-:Y:S01]  /*19b0*/  LEA R15, R0, R15, 0x3 ;  /* 0x0000000f000f7211 */ /* 0x000fe200078e18ff */
[----:B--2---:R0:W-:Y:S08]  /*19c0*/  STG.E desc[UR36][R10.64], R14 ;  /* 0x0000000e0a007986 */ /* 0x0041f0000c101924 */
[----:B------:R-:W-:Y:S05]  /*19d0*/  @P4 BRA `(.L_x_15) ;  /* 0xfffffffc00184947 */ /* 0x000fea000383ffff */
[----:B------:R-:W-:Y:S05]  /*19e0*/  BSYNC.RECONVERGENT B0 ;  /* 0x0000000000007941 */ /* 0x000fea0003800200 */
.L_x_14:
[----:B------:R-:W-:Y:S05]  /*19f0*/  @!P1 BRA `(.L_x_16) ;  /* 0x0000000400249947 */ /* 0x000fea0003800000 */
[----:B------:R-:W-:-:S13]  /*1a00*/  ISETP.GE.U32.AND P4, PT, R3, 0x4, PT ;  /* 0x000000040300780c */ /* 0x000fda0003f86070 */
[----:B------:R-:W-:Y:S05]  /*1a10*/  @!P4 BRA `(.L_x_17) ;  /* 0x000000000090c947 */ /* 0x000fea0003800000 */
[----:B01-3--:R-:W-:Y:S01]  /*1a20*/  SHF.L.U32 R25, R5, 0x1, RZ ;  /* 0x0000000105197819 */ /* 0x00bfe200000006ff */
[----:B--2---:R-:W0:Y:S04]  /*1a30*/  LDC.64 R12, c[0x0][0x380] ;  /* 0x0000e000ff0c7b82 */ /* 0x004e280000000a00 */
[----:B------:R-:W-:-:S05]  /*1a40*/  IMAD.WIDE.U32 R10, R25, 0x4, R26 ;  /* 0x00000004190a7825 */ /* 0x000fca00078e001a */
[----:B------:R-:W2:Y:S01]  /*1a50*/  LD.E R21, desc[UR36][R10.64] ;  /* 0x000000240a157980 */ /* 0x000ea2000c101900 */
[----:B------:R-:W-:-:S04]  /*1a60*/  IMAD R9, R5, R0, R18 ;  /* 0x0000000005097224 */ /* 0x000fc800078e0212 */
[----:B0-----:R-:W-:-:S05]  /*1a70*/  IMAD.WIDE R8, R9, 0x4, R12 ;  /* 0x0000000409087825 */ /* 0x001fca00078e020c */
[----:B--2---:R-:W-:Y:S04]  /*1a80*/  STG.E desc[UR36][R8.64], R21 ;  /* 0x0000001508007986 */ /* 0x004fe8000c101924 */
[----:B------:R-:W2:Y:S01]  /*1a90*/  LD.E R7, desc[UR36][R10.64+0x4] ;  /* 0x000004240a077980 */ /* 0x000ea2000c101900 */
[----:B------:R-:W-:Y:S01]  /*1aa0*/  IMAD R15, R5, R0, R19 ;  /* 0x00000000050f7224 */ /* 0x000fe200078e0213 */
[----:B------:R-:W-:-:S03]  /*1ab0*/  IADD3 R14, PT, PT, R25, 0x2, RZ ;  /* 0x00000002190e7810 */ /* 0x000fc60007ffe0ff */
[----:B------:R-:W-:-:S04]  /*1ac0*/  IMAD.WIDE R12, R15, 0x4, R12 ;  /* 0x000000040f0c7825 */ /* 0x000fc800078e020c */
[----:B------:R-:W-:Y:S01]  /*1ad0*/  IMAD.WIDE.U32 R14, R14, 0x4, R26 ;  /* 0x000000040e0e7825 */ /* 0x000fe200078e001a */
[----:B--2---:R0:W-:Y:S04]  /*1ae0*/  STG.E desc[UR36][R12.64], R7 ;  /* 0x000000070c007986 */ /* 0x0041e8000c101924 */
[----:B------:R-:W2:Y:S01]  /*1af0*/  LD.E R20, desc[UR36][R14.64] ;  /* 0x000000240e147980 */ /* 0x000ea2000c101900 */
[----:B0-----:R-:W-:-:S05]  /*1b00*/  IMAD.WIDE.U32 R6, R0, 0x4, R8 ;  /* 0x0000000400067825 */ /* 0x001fca00078e0008 */
[----:B--2---:R0:W-:Y:S04]  /*1b10*/  STG.E desc[UR36][R6.64], R20 ;  /* 0x0000001406007986 */ /* 0x0041e8000c101924 */
[----:B------:R-:W2:Y:S01]  /*1b20*/  LD.E R15, desc[UR36][R14.64+0x4] ;  /* 0x000004240e0f7980 */ /* 0x000ea2000c101900 */
[----:B------:R-:W-:Y:S01]  /*1b30*/  IADD3 R21, PT, PT, R25, 0x4, RZ ;  /* 0x0000000419157810 */ /* 0x000fe20007ffe0ff */
[----:B------:R-:W-:-:S04]  /*1b40*/  IMAD.WIDE.U32 R8, R0, 0x4, R12 ;  /* 0x0000000400087825 */ /* 0x000fc800078e000c */
[----:B------:R-:W-:Y:S01]  /*1b50*/  IMAD.WIDE.U32 R10, R21, 0x4, R26 ;  /* 0x00000004150a7825 */ /* 0x000fe200078e001a */
[----:B--2---:R-:W-:Y:S04]  /*1b60*/  STG.E desc[UR36][R8.64], R15 ;  /* 0x0000000f08007986 */ /* 0x004fe8000c101924 */
[----:B------:R-:W2:Y:S01]  /*1b70*/  LD.E R13, desc[UR36][R10.64] ;  /* 0x000000240a0d7980 */ /* 0x000ea2000c101900 */
[----:B0-----:R-:W-:Y:S01]  /*1b80*/  IMAD.WIDE.U32 R20, R0, 0x4, R6 ;  /* 0x0000000400147825 */ /* 0x001fe200078e0006 */
[----:B------:R-:W-:-:S04]  /*1b90*/  IADD3 R25, PT, PT, R25, 0x6, RZ ;  /* 0x0000000619197810 */ /* 0x000fc80007ffe0ff */
[----:B--2---:R0:W-:Y:S04]  /*1ba0*/  STG.E desc[UR36][R20.64], R13 ;  /* 0x0000000d14007986 */ /* 0x0041e8000c101924 */
[----:B------:R-:W2:Y:S01]  /*1bb0*/  LD.E R11, desc[UR36][R10.64+0x4] ;  /* 0x000004240a0b7980 */ /* 0x000ea2000c101900 */
[----:B------:R-:W-:-:S04]  /*1bc0*/  IMAD.WIDE.U32 R6, R25, 0x4, R26 ;  /* 0x0000000419067825 */ /* 0x000fc800078e001a */
[----:B0-----:R-:W-:-:S05]  /*1bd0*/  IMAD.WIDE.U32 R12, R0, 0x4, R8 ;  /* 0x00000004000c7825 */ /* 0x001fca00078e0008 */
[----:B--2---:R4:W-:Y:S04]  /*1be0*/  STG.E desc[UR36][R12.64], R11 ;  /* 0x0000000b0c007986 */ /* 0x0049e8000c101924 */
[----:B------:R-:W2:Y:S01]  /*1bf0*/  LD.E R25, desc[UR36][R6.64] ;  /* 0x0000002406197980 */ /* 0x000ea2000c101900 */
[----:B------:R-:W-:-:S05]  /*1c00*/  IMAD.WIDE.U32 R14, R0, 0x4, R20 ;  /* 0x00000004000e7825 */ /* 0x000fca00078e0014 */
[----:B--2---:R4:W-:Y:S04]  /*1c10*/  STG.E desc[UR36][R14.64], R25 ;  /* 0x000000190e007986 */ /* 0x0049e8000c101924 */
[----:B------:R-:W2:Y:S01]  /*1c20*/  LD.E R7, desc[UR36][R6.64+0x4] ;  /* 0x0000042406077980 */ /* 0x000ea2000c101900 */
[----:B------:R-:W-:Y:S01]  /*1c30*/  IMAD.WIDE.U32 R8, R0, 0x4, R12 ;  /* 0x0000000400087825 */ /* 0x000fe200078e000c */
[----:B------:R-:W-:-:S04]  /*1c40*/  IADD3 R5, PT, PT, R5, 0x4, RZ ;  /* 0x0000000405057810 */ /* 0x000fc80007ffe0ff */
[----:B--2---:R4:W-:Y:S03]  /*1c50*/  STG.E desc[UR36][R8.64], R7 ;  /* 0x0000000708007986 */ /* 0x0049e6000c101924 */
.L_x_17:
[----:B------:R-:W-:Y:S05]  /*1c60*/  @!P3 BRA `(.L_x_16) ;  /* 0x000000000088b947 */ /* 0x000fea0003800000 */
[----:B------:R-:W-:-:S13]  /*1c70*/  ISETP.NE.AND P4, PT, R4, 0x1, PT ;  /* 0x000000010400780c */ /* 0x000fda0003f85270 */
[----:B01234-:R-:W-:Y:S01]  /*1c80*/  @P4 SHF.L.U32 R7, R5, 0x1, RZ ;  /* 0x0000000105074819 */ /* 0x01ffe200000006ff */
[----:B------:R-:W0:Y:S04]  /*1c90*/  @P4 LDC.64 R10, c[0x0][0x380] ;  /* 0x0000e000ff0a4b82 */ /* 0x000e280000000a00 */
[----:B------:R-:W-:-:S05]  /*1ca0*/  @P4 IMAD.WIDE.U32 R14, R7, 0x4, R26 ;  /* 0x00000004070e4825 */ /* 0x000fca00078e001a */
[----:B------:R-:W2:Y:S01]  /*1cb0*/  @P4 LD.E R21, desc[UR36][R14.64] ;  /* 0x000000240e154980 */ /* 0x000ea2000c101900 */
[----:B------:R-:W-:-:S04]  /*1cc0*/  @P4 IMAD R13, R5, R0, R18 ;  /* 0x00000000050d4224 */ /* 0x000fc800078e0212 */
[----:B0-----:R-:W-:-:S05]  /*1cd0*/  @P4 IMAD.WIDE R12, R13, 0x4, R10 ;  /* 0x000000040d0c4825 */ /* 0x001fca00078e020a */
[----:B--2---:R0:W-:Y:S04]  /*1ce0*/  @P4 STG.E desc[UR36][R12.64], R21 ;  /* 0x000000150c004986 */ /* 0x0041e8000c101924 */
[----:B------:R-:W2:Y:S01]  /*1cf0*/  @P4 LD.E R25, desc[UR36][R14.64+0x4] ;  /* 0x000004240e194980 */ /* 0x000ea2000c101900 */
[----:B------:R-:W-:Y:S01]  /*1d00*/  @P4 IMAD R9, R5, R0, R19 ;  /* 0x0000000005094224 */ /* 0x000fe200078e0213 */
[----:B------:R-:W-:-:S03]  /*1d10*/  @P4 IADD3 R7, PT, PT, R7, 0x2, RZ ;  /* 0x0000000207074810 */ /* 0x000fc60007ffe0ff */
[----:B------:R-:W-:-:S04]  /*1d20*/  @P4 IMAD.WIDE R10, R9, 0x4, R10 ;  /* 0x00000004090a4825 */ /* 0x000fc800078e020a */
[----:B------:R-:W-:Y:S01]  /*1d30*/  @P4 IMAD.WIDE.U32 R6, R7, 0x4, R26 ;  /* 0x0000000407064825 */ /* 0x000fe200078e001a */
[----:B--2---:R-:W-:Y:S04]  /*1d40*/  @P4 STG.E desc[UR36][R10.64], R25 ;  /* 0x000000190a004986 */ /* 0x004fe8000c101924 */
[----:B------:R-:W2:Y:S01]  /*1d50*/  @P4 LD.E R20, desc[UR36][R6.64] ;  /* 0x0000002406144980 */ /* 0x000ea2000c101900 */
[C---:B------:R-:W-:Y:S01]  /*1d60*/  @P4 IMAD.WIDE.U32 R8, R0.reuse, 0x4, R12 ;  /* 0x0000000400084825 */ /* 0x040fe200078e000c */
[----:B0-----:R-:W-:-:S04]  /*1d70*/  LOP3.LUT R12, R0, 0x1, RZ, 0xc0, !PT ;  /* 0x00000001000c7812 */ /* 0x001fc800078ec0ff */
[----:B------:R-:W-:Y:S02]  /*1d80*/  ISETP.NE.U32.AND P5, PT, R12, 0x1, PT ;  /* 0x000000010c00780c */ /* 0x000fe40003fa5070 */
[----:B------:R-:W-:Y:S01]  /*1d90*/  @P4 IADD3 R5, PT, PT, R5, 0x2, RZ ;  /* 0x0000000205054810 */ /* 0x000fe20007ffe0ff */
[----:B--2---:R0:W-:Y:S04]  /*1da0*/  @P4 STG.E desc[UR36][R8.64], R20 ;  /* 0x0000001408004986 */ /* 0x0041e8000c101924 */
[----:B0-----:R-:W2:Y:S06]  /*1db0*/  @P4 LD.E R9, desc[UR36][R6.64+0x4] ;  /* 0x0000042406094980 */ /* 0x001eac000c101900 */
[----:B------:R-:W-:Y:S01]  /*1dc0*/  @!P5 SHF.L.U32 R13, R5, 0x1, RZ ;  /* 0x00000001050dd819 */ /* 0x000fe200000006ff */
[----:B------:R-:W-:-:S02]  /*1dd0*/  @P4 IMAD.WIDE.U32 R14, R0, 0x4, R10 ;  /* 0x00000004000e4825 */ /* 0x000fc400078e000a */
[----:B------:R-:W0:Y:S02]  /*1de0*/  @!P5 LDC.64 R10, c[0x0][0x380] ;  /* 0x0000e000ff0adb82 */ /* 0x000e240000000a00 */
[----:B------:R-:W-:Y:S01]  /*1df0*/  @!P5 IMAD.WIDE.U32 R12, R13, 0x4, R26 ;  /* 0x000000040d0cd825 */ /* 0x000fe200078e001a */
[----:B--2---:R1:W-:Y:S04]  /*1e00*/  @P4 STG.E desc[UR36][R14.64], R9 ;  /* 0x000000090e004986 */ /* 0x0043e8000c101924 */
[----:B------:R-:W2:Y:S01]  /*1e10*/  @!P5 LD.E R21, desc[UR36][R12.64] ;  /* 0x000000240c15d980 */ /* 0x000ea2000c101900 */
[----:B------:R-:W-:-:S04]  /*1e20*/  @!P5 IMAD R25, R5, R0, R18 ;  /* 0x000000000519d224 */ /* 0x000fc800078e0212 */
[----:B0-----:R-:W-:-:S05]  /*1e30*/  @!P5 IMAD.WIDE R6, R25, 0x4, R10 ;  /* 0x000000041906d825 */ /* 0x001fca00078e020a */
[----:B--2---:R1:W-:Y:S04]  /*1e40*/  @!P5 STG.E desc[UR36][R6.64], R21 ;  /* 0x000000150600d986 */ /* 0x0043e8000c101924 */
[----:B------:R-:W2:Y:S01]  /*1e50*/  @!P5 LD.E R25, desc[UR36][R12.64+0x4] ;  /* 0x000004240c19d980 */ /* 0x000ea2000c101900 */
[----:B------:R-:W-:-:S04]  /*1e60*/  @!P5 IMAD R5, R5, R0, R19 ;  /* 0x000000000505d224 */ /* 0x000fc800078e0213 */
[----:B------:R-:W-:-:S05]  /*1e70*/  @!P5 IMAD.WIDE R10, R5, 0x4, R10 ;  /* 0x00000004050ad825 */ /* 0x000fca00078e020a */
[----:B--2---:R1:W-:Y:S02]  /*1e80*/  @!P5 STG.E desc[UR36][R10.64], R25 ;  /* 0x000000190a00d986 */ /* 0x0043e4000c101924 */
.L_x_16:
[----:B------:R-:W-:Y:S01]  /*1e90*/  MOV R5, RZ ;  /* 0x000000ff00057202 */ /* 0x000fe20000000f00 */
[----:B------:R-:W-:Y:S06]  /*1ea0*/  @!P0 BRA `(.L_x_18) ;  /* 0x0000000400048947 */ /* 0x000fec0003800000 */
[----:B------:R-:W-:Y:S01]  /*1eb0*/  LOP3.LUT R5, R0, 0x7ffffff8, RZ, 0xc0, !PT ;  /* 0x7ffffff800057812 */ /* 0x000fe200078ec0ff */
[----:B-12-4-:R-:W-:Y:S01]  /*1ec0*/  HFMA2 R15, -RZ, RZ, 0, 0 ;  /* 0x00000000ff0f7431 */ /* 0x016fe200000001ff */
[----:B------:R-:W-:Y:S01]  /*1ed0*/  BSSY.RECONVERGENT B0, `(.L_x_18) ;  /* 0x000003e000007945 */ /* 0x000fe20003800200 */
[CC--:B0--3--:R-:W-:Y:S02]  /*1ee0*/  VIMNMX R21, PT, PT, R24.reuse, R23.reuse, !PT ;  /* 0x0000001718157248 */ /* 0x0c9fe40007fe0100 */
[----:B------:R-:W-:Y:S02]  /*1ef0*/  VIMNMX R13, PT, PT, R24, R23, PT ;  /* 0x00000017180d7248 */ /* 0x000fe40003fe0100 */
[----:B------:R-:W-:-:S07]  /*1f00*/  IADD3 R12, PT, PT, -R5, RZ, RZ ;  /* 0x000000ff050c7210 */ /* 0x000fce0007ffe1ff */
.L_x_19:
        /* <DEDUP_REMOVED lines=59> */
.L_x_18:
[----:B------:R-:W-:Y:S05]  /*22c0*/  @!P1 BRA `(.L_x_20) ;  /* 0x0000000400249947 */ /* 0x000fea0003800000 */
[----:B------:R-:W-:-:S13]  /*22d0*/  ISETP.GE.U32.AND P4, PT, R3, 0x4, PT ;  /* 0x000000040300780c */ /* 0x000fda0003f86070 */
[----:B------:R-:W-:Y:S05]  /*22e0*/  @!P4 BRA `(.L_x_21) ;  /* 0x000000000090c947 */ /* 0x000fea0003800000 */
[----:B01234-:R-:W0:Y:S01]  /*22f0*/  LDC.64 R6, c[0x0][0x388] ;  /* 0x0000e200ff067b82 */ /* 0x01fe220000000a00 */
        /* <DEDUP_REMOVED lines=12> */
[----:B0-----:R-:W2:Y:S01]  /*23c0*/  LDG.E R25, desc[UR36][R12.64] ;  /* 0x000000240c197981 */ /* 0x001ea2000c1e1900 */
[----:B------:R-:W-:-:S04]  /*23d0*/  IMAD.WIDE.U32 R10, R21, 0x4, R16 ;  /* 0x00000004150a7825 */ /* 0x000fc800078e0010 */
[C---:B------:R-:W-:Y:S01]  /*23e0*/  IMAD.WIDE.U32 R20, R0.reuse, 0x4, R6 ;  /* 0x0000000400147825 */ /* 0x040fe200078e0006 */
[----:B--2---:R0:W-:Y:S04]  /*23f0*/  ST.E desc[UR36][R10.64], R25 ;  /* 0x000000190a007985 */ /* 0x0041e8000c101924 */
[----:B-1----:R-:W2:Y:S01]  /*2400*/  LDG.E R14, desc[UR36][R20.64] ;  /* 0x00000024140e7981 */ /* 0x002ea2000c1e1900 */
[----:B------:R-:W-:Y:S01]  /*2410*/  IMAD.WIDE.U32 R12, R0, 0x4, R12 ;  /* 0x00000004000c7825 */ /* 0x000fe200078e000c */
[----:B------:R-:W-:Y:S02]  /*2420*/  IADD3 R7, PT, PT, R15, 0x4, RZ ;  /* 0x000000040f077810 */ /* 0x000fe40007ffe0ff */
        /* <DEDUP_REMOVED lines=10> */
[----:B-1----:R-:W-:-:S04]  /*24d0*/  IMAD.WIDE.U32 R10, R15, 0x4, R16 ;  /* 0x000000040f0a7825 */ /* 0x002fc800078e0010 */
[----:B------:R-:W-:Y:S01]  /*24e0*/  IMAD.WIDE.U32 R14, R0, 0x4, R8 ;  /* 0x00000004000e7825 */ /* 0x000fe200078e0008 */
[----:B--2---:R0:W-:Y:S05]  /*24f0*/  ST.E desc[UR36][R10.64], R20 ;  /* 0x000000140a007985 */ /* 0x0041ea000c101924 */
[----:B------:R-:W2:Y:S01]  /*2500*/  LDG.E R15, desc[UR36][R14.64] ;  /* 0x000000240e0f7981 */ /* 0x000ea2000c1e1900 */
[----:B------:R-:W-:-:S03]  /*2510*/  IADD3 R5, PT, PT, R5, 0x4, RZ ;  /* 0x0000000405057810 */ /* 0x000fc60007ffe0ff */
[----:B--2---:R0:W-:Y:S04]  /*2520*/  ST.E desc[UR36][R10.64+0x4], R15 ;  /* 0x0000040f0a007985 */ /* 0x0041e8000c101924 */
.L_x_21:
[----:B------:R-:W-:Y:S05]  /*2530*/  @!P3 BRA `(.L_x_20) ;  /* 0x000000000088b947 */ /* 0x000fea0003800000 */
[----:B------:R-:W-:-:S13]  /*2540*/  ISETP.NE.AND P4, PT, R4, 0x1, PT ;  /* 0x000000010400780c */ /* 0x000fda0003f85270 */
[----:B01234-:R-:W0:Y:S01]  /*2550*/  @P4 LDC.64 R6, c[0x0][0x388] ;  /* 0x0000e200ff064b82 */ /* 0x01fe220000000a00 */
        /* <DEDUP_REMOVED lines=32> */
.L_x_20:
[----:B------:R-:W-:Y:S01]  /*2760*/  MOV R5, RZ ;  /* 0x000000ff00057202 */ /* 0x000fe20000000f00 */
[----:B------:R-:W-:Y:S06]  /*2770*/  @!P2 BRA `(.L_x_22) ;  /* 0x00000004002ca947 */ /* 0x000fec0003800000 */
[----:B012-4-:R-:W-:Y:S01]  /*2780*/  IADD3 R14, P2, PT, R16, 0x10, RZ ;  /* 0x00000010100e7810 */ /* 0x017fe20007f5e0ff */
[----:B------:R-:W-:Y:S01]  /*2790*/  BSSY.RECONVERGENT B0, `(.L_x_22) ;  /* 0x0000049000007945 */ /* 0x000fe20003800200 */
[----:B------:R-:W-:Y:S02]  /*27a0*/  IADD3 R11, P4, PT, R26, 0x10, RZ ;  /* 0x000000101a0b7810 */ /* 0x000fe40007f9e0ff */
[----:B------:R-:W-:Y:S02]  /*27b0*/  LOP3.LUT R5, R0, 0x7ffffffc, RZ, 0xc0, !PT ;  /* 0x7ffffffc00057812 */ /* 0x000fe400078ec0ff */
[----:B---3--:R-:W-:Y:S02]  /*27c0*/  IADD3.X R13, PT, PT, RZ, R17, RZ, P2, !PT ;  /* 0x00000011ff0d7210 */ /* 0x008fe400017fe4ff */
[----:B------:R-:W-:Y:S02]  /*27d0*/  IADD3.X R12, PT, PT, RZ, R27, RZ, P4, !PT ;  /* 0x0000001bff0c7210 */ /* 0x000fe400027fe4ff */
[----:B------:R-:W-:-:S07]  /*27e0*/  IADD3 R10, PT, PT, -R5, RZ, RZ ;  /* 0x000000ff050a7210 */ /* 0x000fce0007ffe1ff */
.L_x_23:
        /* <DEDUP_REMOVED lines=68> */
.L_x_22:
[----:B------:R-:W-:Y:S05]  /*2c30*/  @!P3 BRA `(.L_x_24) ;  /* 0x0000000000e4b947 */ /* 0x000fea0003800000 */
[----:B------:R-:W-:Y:S02]  /*2c40*/  ISETP.NE.AND P2, PT, R4, 0x1, PT ;  /* 0x000000010400780c */ /* 0x000fe40003f45270 */
[----:B01----:R-:W-:-:S04]  /*2c50*/  LOP3.LUT R6, R0, 0x1, RZ, 0xc0, !PT ;  /* 0x0000000100067812 */ /* 0x003fc800078ec0ff */
[----:B------:R-:W-:-:S07]  /*2c60*/  ISETP.NE.U32.AND P4, PT, R6, 0x1, PT ;  /* 0x000000010600780c */ /* 0x000fce0003f85070 */
[----:B------:R-:W-:Y:S06]  /*2c70*/  @!P2 BRA `(.L_x_25) ;  /* 0x00000000008ca947 */ /* 0x000fec0003800000 */
[----:B--2-4-:R-:W-:-:S05]  /*2c80*/  SHF.L.U32 R15, R5, 0x1, RZ ;  /* 0x00000001050f7819 */ /* 0x014fca00000006ff */
[----:B---3--:R-:W-:-:S04]  /*2c90*/  IMAD.WIDE.U32 R6, R15, 0x4, R26 ;  /* 0x000000040f067825 */ /* 0x008fc800078e001a */
        /* <DEDUP_REMOVED lines=33> */
.L_x_25:
[----:B------:R-:W-:Y:S05]  /*2eb0*/  @P4 BRA `(.L_x_24) ;  /* 0x0000000000444947 */ /* 0x000fea0003800000 */
[----:B------:R-:W-:-:S05]  /*2ec0*/  SHF.L.U32 R5, R5, 0x1, RZ ;  /* 0x0000000105057819 */ /* 0x000fca00000006ff */
[----:B--234-:R-:W-:-:S04]  /*2ed0*/  IMAD.WIDE.U32 R6, R5, 0x4, R26 ;  /* 0x0000000405067825 */ /* 0x01cfc800078e001a */
        /* <DEDUP_REMOVED lines=15> */
.L_x_24:
[----:B01234-:R-:W-:Y:S01]  /*2fd0*/  HFMA2 R7, -RZ, RZ, 0, 0 ;  /* 0x00000000ff077431 */ /* 0x01ffe200000001ff */
[----:B------:R-:W-:Y:S06]  /*2fe0*/  @!P0 BRA `(.L_x_26) ;  /* 0x0000000400048947 */ /* 0x000fec0003800000 */
[----:B------:R-:W0:Y:S01]  /*2ff0*/  LDC.64 R10, c[0x0][0x388] ;  /* 0x0000e200ff0a7b82 */ /* 0x000e220000000a00 */
[----:B------:R-:W-:Y:S01]  /*3000*/  LOP3.LUT R7, R0, 0x7ffffff8, RZ, 0xc0, !PT ;  /* 0x7ffffff800077812 */ /* 0x000fe200078ec0ff */
[----:B------:R-:W-:Y:S01]  /*3010*/  BSSY.RECONVERGENT B0, `(.L_x_26) ;  /* 0x000003e000007945 */ /* 0x000fe20003800200 */
[CC--:B------:R-:W-:Y:S02]  /*3020*/  VIMNMX R5, PT, PT, R24.reuse, R23.reuse, !PT ;  /* 0x0000001718057248 */ /* 0x0c0fe40007fe0100 */
[----:B------:R-:W-:Y:S02]  /*3030*/  VIMNMX R2, PT, PT, R24, R23, PT ;  /* 0x0000001718027248 */ /* 0x000fe40003fe0100 */
[----:B------:R-:W-:Y:S02]  /*3040*/  MOV R9, RZ ;  /* 0x000000ff00097202 */ /* 0x000fe40000000f00 */
[----:B------:R-:W-:-:S07]  /*3050*/  IADD3 R6, PT, PT, -R7, RZ, RZ ;  /* 0x000000ff07067210 */ /* 0x000fce0007ffe1ff */
.L_x_27:
[----:B------:R-:W-:-:S05]  /*3060*/  IMAD.WIDE.U32 R12, R9, 0x4, R26 ;  /* 0x00000004090c7825 */ /* 0x000fca00078e001a */
[----:B-1----:R-:W2:Y:S01]  /*3070*/  LD.E R8, desc[UR36][R12.64] ;  /* 0x000000240c087980 */ /* 0x002ea2000c101900 */
[----:B------:R-:W-:-:S05]  /*3080*/  IADD3 R15, PT, PT, R2, -0x1, RZ ;  /* 0xffffffff020f7810 */ /* 0x000fca0007ffe0ff */
[----:B0-----:R-:W-:Y:S01]  /*3090*/  IMAD.WIDE R14, R15, 0x4, R10 ;  /* 0x000000040f0e7825 */ /* 0x001fe200078e020a */
[----:B------:R-:W-:-:S04]  /*30a0*/  IADD3 R21, PT, PT, R5, -0x1, RZ ;  /* 0xffffffff05157810 */ /* 0x000fc80007ffe0ff */
[----:B--2---:R0:W-:Y:S04]  /*30b0*/  STG.E desc[UR36][R14.64], R8 ;  /* 0x000000080e007986 */ /* 0x0041e8000c101924 */
[----:B------:R-:W2:Y:S01]  /*30c0*/  LD.E R23, desc[UR36][R12.64+0x4] ;  /* 0x000004240c177980 */ /* 0x000ea2000c101900 */
[----:B------:R-:W-:-:S05]  /*30d0*/  IMAD.WIDE R20, R21, 0x4, R10 ;  /* 0x0000000415147825 */ /* 0x000fca00078e020a */
[----:B--2---:R1:W-:Y:S04]  /*30e0*/  STG.E desc[UR36][R20.64], R23 ;  /* 0x0000001714007986 */ /* 0x0043e8000c101924 */
[----:B0-----:R-:W2:Y:S01]  /*30f0*/  LD.E R8, desc[UR36][R12.64+0x8] ;  /* 0x000008240c087980 */ /* 0x001ea2000c101900 */
[----:B------:R-:W-:-:S05]  /*3100*/  IMAD.WIDE.U32 R24, R0, 0x4, R14 ;  /* 0x0000000400187825 */ /* 0x000fca00078e000e */
[----:B--2---:R0:W-:Y:S04]  /*3110*/  STG.E desc[UR36][R24.64], R8 ;  /* 0x0000000818007986 */ /* 0x0041e8000c101924 */
[----:B------:R-:W2:Y:S01]  /*3120*/  LD.E R15, desc[UR36][R12.64+0xc] ;  /* 0x00000c240c0f7980 */ /* 0x000ea2000c101900 */
[----:B-1----:R-:W-:-:S05]  /*3130*/  IMAD.WIDE.U32 R22, R0, 0x4, R20 ;  /* 0x0000000400167825 */ /* 0x002fca00078e0014 */
[----:B--2---:R1:W-:Y:S04]  /*3140*/  STG.E desc[UR36][R22.64], R15 ;  /* 0x0000000f16007986 */ /* 0x0043e8000c101924 */
[----:B0-----:R-:W2:Y:S01]  /*3150*/  LD.E R8, desc[UR36][R12.64+0x10] ;  /* 0x000010240c087980 */ /* 0x001ea2000c101900 */
[----:B-1----:R-:W-:-:S05]  /*3160*/  IMAD.WIDE.U32 R14, R0, 0x4, R24 ;  /* 0x00000004000e7825 */ /* 0x002fca00078e0018 */
[----:B--2---:R-:W-:Y:S04]  /*3170*/  STG.E desc[UR36][R14.64], R8 ;  /* 0x000000080e007986 */ /* 0x004fe8000c101924 */
[----:B------:R-:W2:Y:S01]  /*3180*/  LD.E R25, desc[UR36][R12.64+0x14] ;  /* 0x000014240c197980 */ /* 0x000ea2000c101900 */
[----:B------:R-:W-:-:S05]  /*3190*/  IMAD.WIDE.U32 R20, R0, 0x4, R22 ;  /* 0x0000000400147825 */ /* 0x000fca00078e0016 */
[----:B--2---:R0:W-:Y:S04]  /*31a0*/  STG.E desc[UR36][R20.64], R25 ;  /* 0x0000001914007986 */ /* 0x0041e8000c101924 */
[----:B------:R-:W2:Y:S01]  /*31b0*/  LD.E R23, desc[UR36][R12.64+0x18] ;  /* 0x000018240c177980 */ /* 0x000ea2000c101900 */
[----:B0-----:R-:W-:-:S05]  /*31c0*/  IMAD.WIDE.U32 R24, R0, 0x4, R14 ;  /* 0x0000000400187825 */ /* 0x001fca00078e000e */
[----:B--2---:R0:W-:Y:S04]  /*31d0*/  STG.E desc[UR36][R24.64], R23 ;  /* 0x0000001718007986 */ /* 0x0041e8000c101924 */
[----:B------:R-:W2:Y:S01]  /*31e0*/  LD.E R8, desc[UR36][R12.64+0x1c] ;  /* 0x00001c240c087980 */ /* 0x000ea2000c101900 */
[----:B0-----:R-:W-:-:S05]  /*31f0*/  IMAD.WIDE.U32 R22, R0, 0x4, R20 ;  /* 0x0000000400167825 */ /* 0x001fca00078e0014 */
[----:B--2---:R0:W-:Y:S04]  /*3200*/  STG.E desc[UR36][R22.64], R8 ;  /* 0x0000000816007986 */ /* 0x0041e8000c101924 */
[----:B------:R-:W2:Y:S01]  /*3210*/  LD.E R21, desc[UR36][R12.64+0x20] ;  /* 0x000020240c157980 */ /* 0x000ea2000c101900 */
[----:B------:R-:W-:-:S05]  /*3220*/  IMAD.WIDE.U32 R14, R0, 0x4, R24 ;  /* 0x00000004000e7825 */ /* 0x000fca00078e0018 */
[----:B--2---:R1:W-:Y:S04]  /*3230*/  STG.E desc[UR36][R14.64], R21 ;  /* 0x000000150e007986 */ /* 0x0043e8000c101924 */
[----:B0-----:R-:W2:Y:S01]  /*3240*/  LD.E R8, desc[UR36][R12.64+0x24] ;  /* 0x000024240c087980 */ /* 0x001ea2000c101900 */
[----:B-1----:R-:W-:-:S05]  /*3250*/  IMAD.WIDE.U32 R20, R0, 0x4, R22 ;  /* 0x0000000400147825 */ /* 0x002fca00078e0016 */
[----:B--2---:R0:W-:Y:S04]  /*3260*/  STG.E desc[UR36][R20.64], R8 ;  /* 0x0000000814007986 */ /* 0x0041e8000c101924 */
[----:B0-----:R-:W2:Y:S01]  /*3270*/  LD.E R8, desc[UR36][R12.64+0x28] ;  /* 0x000028240c087980 */ /* 0x001ea2000c101900 */
[----:B------:R-:W-:-:S05]  /*3280*/  IMAD.WIDE.U32 R24, R0, 0x4, R14 ;  /* 0x0000000400187825 */ /* 0x000fca00078e000e */
[----:B--2---:R0:W-:Y:S04]  /*3290*/  STG.E desc[UR36][R24.64], R8 ;  /* 0x0000000818007986 */ /* 0x0041e8000c101924 */
[----:B------:R-:W2:Y:S01]  /*32a0*/  LD.E R15, desc[UR36][R12.64+0x2c] ;  /* 0x00002c240c0f7980 */ /* 0x000ea2000c101900 */
[----:B------:R-:W-:-:S05]  /*32b0*/  IMAD.WIDE.U32 R22, R0, 0x4, R20 ;  /* 0x0000000400167825 */ /* 0x000fca00078e0014 */
        /* <DEDUP_REMOVED lines=11> */
[----:B------:R-:W-:Y:S02]  /*3370*/  IADD3 R6, PT, PT, R6, 0x8, RZ ;  /* 0x0000000806067810 */ /* 0x000fe40007ffe0ff */
[----:B------:R-:W-:Y:S02]  /*3380*/  IADD3 R9, PT, PT, R9, 0x10, RZ ;  /* 0x0000001009097810 */ /* 0x000fe40007ffe0ff */
[----:B------:R-:W-:Y:S02]  /*3390*/  ISETP.NE.AND P0, PT, R6, RZ, PT ;  /* 0x000000ff0600720c */ /* 0x000fe40003f05270 */
[C---:B------:R-:W-:Y:S01]  /*33a0*/  LEA R2, R0.reuse, R2, 0x3 ;  /* 0x0000000200027211 */ /* 0x040fe200078e18ff */
[C---:B0-----:R-:W-:Y:S01]  /*33b0*/  IMAD.WIDE.U32 R22, R0.reuse, 0x4, R20 ;  /* 0x0000000400167825 */ /* 0x041fe200078e0014 */
[----:B------:R-:W-:-:S04]  /*33c0*/  LEA R5, R0, R5, 0x3 ;  /* 0x0000000500057211 */ /* 0x000fc800078e18ff */
[----:B--2---:R1:W-:Y:S05]  /*33d0*/  STG.E desc[UR36][R22.64], R8 ;  /* 0x0000000816007986 */ /* 0x0043ea000c101924 */
[----:B------:R-:W-:Y:S05]  /*33e0*/  @P0 BRA `(.L_x_27) ;  /* 0xfffffffc001c0947 */ /* 0x000fea000383ffff */
[----:B------:R-:W-:Y:S05]  /*33f0*/  BSYNC.RECONVERGENT B0 ;  /* 0x0000000000007941 */ /* 0x000fea0003800200 */
.L_x_26:
[----:B------:R-:W-:Y:S05]  /*3400*/  @!P1 BRA `(.L_x_4) ;  /* 0x0000000400249947 */ /* 0x000fea0003800000 */
[----:B------:R-:W-:-:S13]  /*3410*/  ISETP.GE.U32.AND P0, PT, R3, 0x4, PT ;  /* 0x000000040300780c */ /* 0x000fda0003f06070 */
[----:B------:R-:W-:Y:S05]  /*3420*/  @!P0 BRA `(.L_x_28) ;  /* 0x0000000000908947 */ /* 0x000fea0003800000 */
[----:B------:R-:W-:Y:S01]  /*3430*/  SHF.L.U32 R3, R7, 0x1, RZ ;  /* 0x0000000107037819 */ /* 0x000fe200000006ff */
[----:B------:R-:W1:Y:S04]  /*3440*/  LDC.64 R10, c[0x0][0x388] ;  /* 0x0000e200ff0a7b82 */ /* 0x000e680000000a00 */
[----:B------:R-:W-:-:S05]  /*3450*/  IMAD.WIDE.U32 R14, R3, 0x4, R26 ;  /* 0x00000004030e7825 */ /* 0x000fca00078e001a */
[----:B------:R-:W2:Y:S01]  /*3460*/  LD.E R5, desc[UR36][R14.64] ;  /* 0x000000240e057980 */ /* 0x000ea2000c101900 */
[----:B------:R-:W-:-:S04]  /*3470*/  IMAD R9, R7, R0, R18 ;  /* 0x0000000007097224 */ /* 0x000fc800078e0212 */
[----:B-1----:R-:W-:-:S05]  /*3480*/  IMAD.WIDE R8, R9, 0x4, R10 ;  /* 0x0000000409087825 */ /* 0x002fca00078e020a */
[----:B--2---:R0:W-:Y:S04]  /*3490*/  STG.E desc[UR36][R8.64], R5 ;  /* 0x0000000508007986 */ /* 0x0041e8000c101924 */
[----:B------:R-:W2:Y:S01]  /*34a0*/  LD.E R25, desc[UR36][R14.64+0x4] ;  /* 0x000004240e197980 */ /* 0x000ea2000c101900 */
[----:B------:R-:W-:Y:S01]  /*34b0*/  IMAD R13, R7, R0, R19 ;  /* 0x00000000070d7224 */ /* 0x000fe200078e0213 */
[----:B------:R-:W-:-:S03]  /*34c0*/  IADD3 R21, PT, PT, R3, 0x2, RZ ;  /* 0x0000000203157810 */ /* 0x000fc60007ffe0ff */
[----:B------:R-:W-:-:S04]  /*34d0*/  IMAD.WIDE R10, R13, 0x4, R10 ;  /* 0x000000040d0a7825 */ /* 0x000fc800078e020a */
[----:B------:R-:W-:Y:S01]  /*34e0*/  IMAD.WIDE.U32 R20, R21, 0x4, R26 ;  /* 0x0000000415147825 */ /* 0x000fe200078e001a */
[----:B--2---:R1:W-:Y:S04]  /*34f0*/  STG.E desc[UR36][R10.64], R25 ;  /* 0x000000190a007986 */ /* 0x0043e8000c101924 */
[----:B------:R-:W2:Y:S01]  /*3500*/  LD.E R2, desc[UR36][R20.64] ;  /* 0x0000002414027980 */ /* 0x000ea2000c101900 */
[----:B------:R-:W-:Y:S01]  /*3510*/  IMAD.WIDE.U32 R12, R0, 0x4, R8 ;  /* 0x00000004000c7825 */ /* 0x000fe200078e0008 */
[----:B------:R-:W-:-:S04]  /*3520*/  IADD3 R23, PT, PT, R3, 0x4, RZ ;  /* 0x0000000403177810 */ /* 0x000fc80007ffe0ff */
[----:B--2---:R2:W-:Y:S04]  /*3530*/  STG.E desc[UR36][R12.64], R2 ;  /* 0x000000020c007986 */ /* 0x0045e8000c101924 */
[----:B------:R-:W3:Y:S01]  /*3540*/  LD.E R6, desc[UR36][R20.64+0x4] ;  /* 0x0000042414067980 */ /* 0x000ee2000c101900 */
[----:B0-----:R-:W-:-:S04]  /*3550*/  IMAD.WIDE.U32 R8, R0, 0x4, R10 ;  /* 0x0000000400087825 */ /* 0x001fc800078e000a */
[----:B------:R-:W-:Y:S01]  /*3560*/  IMAD.WIDE.U32 R22, R23, 0x4, R26 ;  /* 0x0000000417167825 */ /* 0x000fe200078e001a */
[----:B---3--:R0:W-:Y:S04]  /*3570*/  STG.E desc[UR36][R8.64], R6 ;  /* 0x0000000608007986 */ /* 0x0081e8000c101924 */
[----:B------:R-:W3:Y:S01]  /*3580*/  LD.E R5, desc[UR36][R22.64] ;  /* 0x0000002416057980 */ /* 0x000ee2000c101900 */
[----:B------:R-:W-:Y:S01]  /*3590*/  IMAD.WIDE.U32 R14, R0, 0x4, R12 ;  /* 0x00000004000e7825 */ /* 0x000fe200078e000c */
[----:B-1----:R-:W-:-:S04]  /*35a0*/  IADD3 R11, PT, PT, R3, 0x6, RZ ;  /* 0x00000006030b7810 */ /* 0x002fc80007ffe0ff */
[----:B---3--:R3:W-:Y:S04]  /*35b0*/  STG.E desc[UR36][R14.64], R5 ;  /* 0x000000050e007986 */ /* 0x0087e8000c101924 */
[----:B------:R-:W4:Y:S01]  /*35c0*/  LD.E R25, desc[UR36][R22.64+0x4] ;  /* 0x0000042416197980 */ /* 0x000f22000c101900 */
[----:B--2---:R-:W-:-:S04]  /*35d0*/  IMAD.WIDE.U32 R2, R0, 0x4, R8 ;  /* 0x0000000400027825 */ /* 0x004fc800078e0008 */
[----:B------:R-:W-:Y:S01]  /*35e0*/  IMAD.WIDE.U32 R10, R11, 0x4, R26 ;  /* 0x000000040b0a7825 */ /* 0x000fe200078e001a */
[----:B----4-:R3:W-:Y:S04]  /*35f0*/  STG.E desc[UR36][R2.64], R25 ;  /* 0x0000001902007986 */ /* 0x0107e8000c101924 */
[----:B------:R-:W2:Y:S01]  /*3600*/  LD.E R21, desc[UR36][R10.64] ;  /* 0x000000240a157980 */ /* 0x000ea2000c101900 */
[----:B------:R-:W-:-:S05]  /*3610*/  IMAD.WIDE.U32 R12, R0, 0x4, R14 ;  /* 0x00000004000c7825 */ /* 0x000fca00078e000e */
[----:B--2---:R3:W-:Y:S04]  /*3620*/  STG.E desc[UR36][R12.64], R21 ;  /* 0x000000150c007986 */ /* 0x0047e8000c101924 */
[----:B0-----:R-:W2:Y:S01]  /*3630*/  LD.E R6, desc[UR36][R10.64+0x4] ;  /* 0x000004240a067980 */ /* 0x001ea2000c101900 */
[----:B------:R-:W-:Y:S01]  /*3640*/  IMAD.WIDE.U32 R8, R0, 0x4, R2 ;  /* 0x0000000400087825 */ /* 0x000fe200078e0002 */
[----:B------:R-:W-:-:S04]  /*3650*/  IADD3 R7, PT, PT, R7, 0x4, RZ ;  /* 0x0000000407077810 */ /* 0x000fc80007ffe0ff */
[----:B--2---:R3:W-:Y:S03]  /*3660*/  STG.E desc[UR36][R8.64], R6 ;  /* 0x0000000608007986 */ /* 0x0047e6000c101924 */
.L_x_28:
[----:B------:R-:W-:Y:S05]  /*3670*/  @!P3 BRA `(.L_x_4) ;  /* 0x000000000088b947 */ /* 0x000fea0003800000 */
[----:B------:R-:W-:-:S13]  /*3680*/  ISETP.NE.AND P0, PT, R4, 0x1, PT ;  /* 0x000000010400780c */ /* 0x000fda0003f05270 */
[----:B------:R-:W-:Y:S01]  /*3690*/  @P0 SHF.L.U32 R11, R7, 0x1, RZ ;  /* 0x00000001070b0819 */ /* 0x000fe200000006ff */
[----:B---3--:R-:W0:Y:S04]  /*36a0*/  @P0 LDC.64 R4, c[0x0][0x388] ;  /* 0x0000e200ff040b82 */ /* 0x008e280000000a00 */
[----:B-1----:R-:W-:-:S05]  /*36b0*/  @P0 IMAD.WIDE.U32 R8, R11, 0x4, R26 ;  /* 0x000000040b080825 */ /* 0x002fca00078e001a */
        /* <DEDUP_REMOVED lines=9> */
[----:B--2---:R1:W-:Y:S04]  /*3750*/  @P0 STG.E desc[UR36][R4.64], R21 ;  /* 0x0000001504000986 */ /* 0x0043e8000c101924 */
[----:B------:R-:W2:Y:S01]  /*3760*/  @P0 LD.E R23, desc[UR36][R10.64] ;  /* 0x000000240a170980 */ /* 0x000ea2000c101900 */
[C---:B------:R-:W-:Y:S01]  /*3770*/  @P0 IMAD.WIDE.U32 R12, R0.reuse, 0x4, R2 ;  /* 0x00000004000c0825 */ /* 0x040fe200078e0002 */
[----:B0-----:R-:W-:-:S04]  /*3780*/  LOP3.LUT R2, R0, 0x1, RZ, 0xc0, !PT ;  /* 0x0000000100027812 */ /* 0x001fc800078ec0ff */
[----:B------:R-:W-:Y:S02]  /*3790*/  ISETP.NE.U32.AND P1, PT, R2, 0x1, PT ;  /* 0x000000010200780c */ /* 0x000fe40003f25070 */
[----:B------:R-:W-:Y:S01]  /*37a0*/  @P0 IADD3 R7, PT, PT, R7, 0x2, RZ ;  /* 0x0000000207070810 */ /* 0x000fe20007ffe0ff */
[----:B--2---:R0:W-:Y:S01]  /*37b0*/  @P0 STG.E desc[UR36][R12.64], R23 ;  /* 0x000000170c000986 */ /* 0x0041e2000c101924 */
[----:B------:R-:W-:-:S09]  /*37c0*/  @P0 IMAD.WIDE.U32 R8, R0, 0x4, R4 ;  /* 0x0000000400080825 */ /* 0x000fd200078e0004 */
[----:B------:R-:W2:Y:S01]  /*37d0*/  @!P1 LDC.64 R14, c[0x0][0x388] ;  /* 0x0000e200ff0e9b82 */ /* 0x000ea20000000a00 */
[----:B------:R-:W3:Y:S01]  /*37e0*/  @P0 LD.E R25, desc[UR36][R10.64+0x4] ;  /* 0x000004240a190980 */ /* 0x000ee2000c101900 */
[----:B------:R-:W-:-:S05]  /*37f0*/  @!P1 SHF.L.U32 R3, R7, 0x1, RZ ;  /* 0x0000000107039819 */ /* 0x000fca00000006ff */
[----:B------:R-:W-:Y:S01]  /*3800*/  @!P1 IMAD.WIDE.U32 R2, R3, 0x4, R26 ;  /* 0x0000000403029825 */ /* 0x000fe200078e001a */
[----:B---3--:R0:W-:Y:S04]  /*3810*/  @P0 STG.E desc[UR36][R8.64], R25 ;  /* 0x0000001908000986 */ /* 0x0081e8000c101924 */
[----:B-1----:R-:W3:Y:S01]  /*3820*/  @!P1 LD.E R21, desc[UR36][R2.64] ;  /* 0x0000002402159980 */ /* 0x002ee2000c101900 */
[----:B------:R-:W-:-:S04]  /*3830*/  @!P1 IMAD R5, R7, R0, R18 ;  /* 0x0000000007059224 */ /* 0x000fc800078e0212 */
[----:B--2---:R-:W-:-:S05]  /*3840*/  @!P1 IMAD.WIDE R4, R5, 0x4, R14 ;  /* 0x0000000405049825 */ /* 0x004fca00078e020e */
[----:B---3--:R0:W-:Y:S04]  /*3850*/  @!P1 STG.E desc[UR36][R4.64], R21 ;  /* 0x0000001504009986 */ /* 0x0081e8000c101924 */
[----:B------:R-:W2:Y:S01]  /*3860*/  @!P1 LD.E R11, desc[UR36][R2.64+0x4] ;  /* 0x00000424020b9980 */ /* 0x000ea2000c101900 */
[----:B------:R-:W-:-:S04]  /*3870*/  @!P1 IMAD R7, R7, R0, R19 ;  /* 0x0000000007079224 */ /* 0x000fc800078e0213 */
[----:B------:R-:W-:-:S05]  /*3880*/  @!P1 IMAD.WIDE R6, R7, 0x4, R14 ;  /* 0x0000000407069825 */ /* 0x000fca00078e020e */
[----:B--2---:R0:W-:Y:S02]  /*3890*/  @!P1 STG.E desc[UR36][R6.64], R11 ;  /* 0x0000000b06009986 */ /* 0x0041e4000c101924 */
.L_x_4:
[----:B---3--:R-:W-:Y:S02]  /*38a0*/  MOV R2, 0x10 ;  /* 0x0000001000027802 */ /* 0x008fe40000000f00 */
[----:B0-----:R-:W-:Y:S02]  /*38b0*/  MOV R4, R28 ;  /* 0x0000001c00047202 */ /* 0x001fe40000000f00 */
[----:B------:R0:W2:Y:S01]  /*38c0*/  LDC.64 R6, c[0x4][R2] ;  /* 0x0100000002067b82 */ /* 0x0000a20000000a00 */
[----:B------:R-:W-:-:S07]  /*38d0*/  MOV R5, R29 ;  /* 0x0000001d00057202 */ /* 0x000fce0000000f00 */
[----:B------:R-:W-:-:S07]  /*38e0*/  LEPC R20, `(.L_x_29) ;  /* 0x000000001014794e */ /* 0x000fce0000000000 */
[----:B012---:R-:W-:Y:S05]  /*38f0*/  CALL.ABS.NOINC R6 ;  /* 0x0000000006007343 */ /* 0x007fea0003c00000 */
.L_x_29:
[----:B------:R0:W1:Y:S01]  /*3900*/  LDC.64 R6, c[0x4][R2] ;  /* 0x0100000002067b82 */ /* 0x0000620000000a00 */
[----:B------:R-:W-:Y:S02]  /*3910*/  MOV R4, R16 ;  /* 0x0000001000047202 */ /* 0x000fe40000000f00 */
[----:B------:R-:W-:-:S07]  /*3920*/  MOV R5, R17 ;  /* 0x0000001100057202 */ /* 0x000fce0000000f00 */
[----:B------:R-:W-:-:S07]  /*3930*/  LEPC R20, `(.L_x_30) ;  /* 0x000000001014794e */ /* 0x000fce0000000000 */
[----:B01----:R-:W-:Y:S05]  /*3940*/  CALL.ABS.NOINC R6 ;  /* 0x0000000006007343 */ /* 0x003fea0003c00000 */
.L_x_30:
[----:B------:R-:W0:Y:S01]  /*3950*/  LDC.64 R2, c[0x4][R2] ;  /* 0x0100000002027b82 */ /* 0x000e220000000a00 */
[----:B------:R-:W-:Y:S02]  /*3960*/  MOV R4, R26 ;  /* 0x0000001a00047202 */ /* 0x000fe40000000f00 */
[----:B------:R-:W-:-:S07]  /*3970*/  MOV R5, R27 ;  /* 0x0000001b00057202 */ /* 0x000fce0000000f00 */
[----:B------:R-:W-:-:S07]  /*3980*/  LEPC R20, `(.L_x_31) ;  /* 0x000000001014794e */ /* 0x000fce0000000000 */
[----:B0-----:R-:W-:Y:S05]  /*3990*/  CALL.ABS.NOINC R2 ;  /* 0x0000000002007343 */ /* 0x001fea0003c00000 */
.L_x_31:
[----:B------:R-:W-:Y:S05]  /*39a0*/  EXIT ;  /* 0x000000000000794d */ /* 0x000fea0003800000 */
.L_x_32:
[----:B------:R-:W-:-:S00]  /*39b0*/  BRA `(.L_x_32) ;  /* 0xfffffffc00fc7947 */ /* 0x000fc0000383ffff */
[----:B------:R-:W-:-:S00]  /*39c0*/  NOP ;  /* 0x0000000000007918 */ /* 0x000fc00000000000 */
        /* <DEDUP_REMOVED lines=11> */
.L_x_58:


//--------------------- .text._Z14jacobi_kernel1PfS_iPiS0_S_S_ --------------------------
	.section	.text._Z14jacobi_kernel1PfS_iPiS0_S_S_,"ax",@progbits
	.align	128
        .global         _Z14jacobi_kernel1PfS_iPiS0_S_S_
        .type           _Z14jacobi_kernel1PfS_iPiS0_S_S_,@function
        .size           _Z14jacobi_kernel1PfS_iPiS0_S_S_,(.L_x_59 - _Z14jacobi_kernel1PfS_iPiS0_S_S_)
        .other          _Z14jacobi_kernel1PfS_iPiS0_S_S_,@"STO_CUDA_ENTRY STV_DEFAULT"
_Z14jacobi_kernel1PfS_iPiS0_S_S_:
.text._Z14jacobi_kernel1PfS_iPiS0_S_S_:
        /* <DEDUP_REMOVED lines=11> */
[C---:B0-----:R-:W-:Y:S02]  /*00b0*/  IMAD.WIDE.U32 R4, R12.reuse, 0x4, R4 ;  /* 0x000000040c047825 */ /* 0x041fe400078e0004 */
[----:B--2---:R-:W2:Y:S02]  /*00c0*/  LDG.E R22, desc[UR36][R22.64] ;  /* 0x0000002416167981 */ /* 0x004ea4000c1e1900 */
[C---:B---3--:R-:W-:Y:S02]  /*00d0*/  IMAD.WIDE.U32 R6, R12.reuse, 0x4, R6 ;  /* 0x000000040c067825 */ /* 0x048fe400078e0006 */
[----:B------:R0:W3:Y:S04]  /*00e0*/  LDG.E R4, desc[UR36][R4.64] ;  /* 0x0000002404047981 */ /* 0x0000e8000c1e1900 */
[----:B------:R-:W3:Y:S01]  /*00f0*/  LDG.E R7, desc[UR36][R6.64] ;  /* 0x0000002406077981 */ /* 0x000ee2000c1e1900 */
[----:B----4-:R-:W-:-:S06]  /*0100*/  IMAD.WIDE.U32 R2, R12, 0x4, R2 ;  /* 0x000000040c027825 */ /* 0x010fcc00078e0002 */
[----:B------:R1:W5:Y:S01]  /*0110*/  LDG.E R2, desc[UR36][R2.64] ;  /* 0x0000002402027981 */ /* 0x000362000c1e1900 */
[----:B------:R-:W4:Y:S03]  /*0120*/  LDCU UR5, c[0x0][0x2fc] ;  /* 0x00005f80ff0577ac */ /* 0x000f260008000800 */
[----:B------:R1:W-:Y:S01]  /*0130*/  STL [R1+0x10], R12 ;  /* 0x0000100c01007387 */ /* 0x0003e20000100800 */
[----:B0-----:R-:W-:Y:S01]  /*0140*/  MOV R5, UR7 ;  /* 0x0000000700057c02 */ /* 0x001fe20008000f00 */
[----:B--2---:R-:W0:Y:S01]  /*0150*/  F2F.F64.F32 R8, R22 ;  /* 0x0000001600087310 */ /* 0x004e220000201800 */
[C---:B---3--:R-:W-:Y:S02]  /*0160*/  IADD3 R19, PT, PT, R4.reuse, -0x1, RZ ;  /* 0xffffffff04137810 */ /* 0x048fe40007ffe0ff */
[----:B------:R-:W-:Y:S02]  /*0170*/  ISETP.GT.AND P0, PT, R4, R7, PT ;  /* 0x000000070400720c */ /* 0x000fe40003f04270 */
[----:B------:R-:W-:-:S04]  /*0180*/  IADD3 R0, PT, PT, R7, -0x1, RZ ;  /* 0xffffffff07007810 */ /* 0x000fc80007ffe0ff */
[----:B------:R-:W-:Y:S02]  /*0190*/  SEL R18, R0, R19, P0 ;  /* 0x0000001300127207 */ /* 0x000fe40000000000 */
[----:B------:R-:W-:Y:S02]  /*01a0*/  SEL R19, R19, R0, P0 ;  /* 0x0000000013137207 */ /* 0x000fe40000000000 */
[----:B------:R-:W-:Y:S01]  /*01b0*/  MOV R0, 0x0 ;  /* 0x0000000000007802 */ /* 0x000fe20000000f00 */
[----:B0-----:R1:W-:Y:S03]  /*01c0*/  STL.64 [R1+0x8], R8 ;  /* 0x0000080801007387 */ /* 0x0013e60000100a00 */
[----:B------:R1:W0:Y:S01]  /*01d0*/  LDC.64 R10, c[0x4][R0] ;  /* 0x01000000000a7b82 */ /* 0x0002220000000a00 */
[----:B------:R1:W-:Y:S01]  /*01e0*/  STL.64 [R1], R18 ;  /* 0x0000001201007387 */ /* 0x0003e20000100a00 */
[----:B------:R-:W-:Y:S01]  /*01f0*/  IADD3 R6, P0, PT, R1, UR4, RZ ;  /* 0x0000000401067c10 */ /* 0x000fe2000ff1e0ff */
[----:B------:R-:W-:-:S03]  /*0200*/  IMAD.U32 R4, RZ, RZ, UR6 ;  /* 0x00000006ff047e24 */ /* 0x000fc6000f8e00ff */
[----:B----4-:R-:W-:-:S09]  /*0210*/  IADD3.X R7, PT, PT, RZ, UR5, RZ, P0, !PT ;  /* 0x00000005ff077c10 */ /* 0x010fd200087fe4ff */
[----:B------:R-:W-:-:S07]  /*0220*/  LEPC R20, `(.L_x_33) ;  /* 0x000000001014794e */ /* 0x000fce0000000000 */
[----:B01---5:R-:W-:Y:S05]  /*0230*/  CALL.ABS.NOINC R10 ;  /* 0x000000000a007343 */ /* 0x023fea0003c00000 */
.L_x_33:
[----:B------:R-:W0:Y:S01]  /*0240*/  LDC R16, c[0x0][0x390] ;  /* 0x0000e400ff107b82 */ /* 0x000e220000000800 */
[----:B------:R-:W-:-:S07]  /*0250*/  MOV R25, 0x8 ;  /* 0x0000000800197802 */ /* 0x000fce0000000f00 */
[----:B------:R1:W2:Y:S01]  /*0260*/  LDC.64 R6, c[0x4][R25] ;  /* 0x0100000019067b82 */ /* 0x0002a20000000a00 */
[----:B0-----:R-:W-:-:S04]  /*0270*/  IMAD.WIDE R16, R16, 0x8, RZ ;  /* 0x0000000810107825 */ /* 0x001fc800078e02ff */
[----:B------:R-:W-:Y:S01]  /*0280*/  IMAD.MOV.U32 R5, RZ, RZ, R17 ;  /* 0x000000ffff057224 */ /* 0x000fe200078e0011 */
[----:B-1----:R-:W-:-:S07]  /*0290*/  MOV R4, R16 ;  /* 0x0000001000047202 */ /* 0x002fce0000000f00 */
[----:B------:R-:W-:-:S07]  /*02a0*/  LEPC R20, `(.L_x_34) ;  /* 0x000000001014794e */ /* 0x000fce0000000000 */
[----:B--2---:R-:W-:Y:S05]  /*02b0*/  CALL.ABS.NOINC R6 ;  /* 0x0000000006007343 */ /* 0x004fea0003c00000 */
.L_x_34:
[----:B------:R0:W1:Y:S01]  /*02c0*/  LDC.64 R6, c[0x4][R25] ;  /* 0x0100000019067b82 */ /* 0x0000620000000a00 */
[----:B------:R-:W-:Y:S02]  /*02d0*/  MOV R26, R4 ;  /* 0x00000004001a7202 */ /* 0x000fe40000000f00 */
[----:B------:R-:W-:Y:S01]  /*02e0*/  MOV R27, R5 ;  /* 0x00000005001b7202 */ /* 0x000fe20000000f00 */
[----:B------:R-:W-:Y:S01]  /*02f0*/  IMAD.MOV.U32 R5, RZ, RZ, R17 ;  /* 0x000000ffff057224 */ /* 0x000fe200078e0011 */
[----:B------:R-:W-:-:S07]  /*0300*/  MOV R4, R16 ;  /* 0x0000001000047202 */ /* 0x000fce0000000f00 */
[----:B------:R-:W-:-:S07]  /*0310*/  LEPC R20, `(.L_x_35) ;  /* 0x000000001014794e */ /* 0x000fce0000000000 */
[----:B01----:R-:W-:Y:S05]  /*0320*/  CALL.ABS.NOINC R6 ;  /* 0x0000000006007343 */ /* 0x003fea0003c00000 */
.L_x_35:
[----:B------:R0:W1:Y:S01]  /*0330*/  LDC.64 R6, c[0x4][R25] ;  /* 0x0100000019067b82 */ /* 0x0000620000000a00 */
[----:B------:R-:W-:Y:S02]  /*0340*/  MOV R23, R4 ;  /* 0x0000000400177202 */ /* 0x000fe40000000f00 */
[----:B------:R-:W-:Y:S01]  /*0350*/  MOV R24, R5 ;  /* 0x0000000500187202 */ /* 0x000fe20000000f00 */
[----:B------:R-:W-:Y:S01]  /*0360*/  IMAD.MOV.U32 R5, RZ, RZ, R17 ;  /* 0x000000ffff057224 */ /* 0x000fe200078e0011 */
[----:B------:R-:W-:-:S07]  /*0370*/  MOV R4, R16 ;  /* 0x0000001000047202 */ /* 0x000fce0000000f00 */
[----:B------:R-:W-:-:S07]  /*0380*/  LEPC R20, `(.L_x_36) ;  /* 0x000000001014794e */ /* 0x000fce0000000000 */
[----:B01----:R-:W-:Y:S05]  /*0390*/  CALL.ABS.NOINC R6 ;  /* 0x0000000006007343 */ /* 0x003fea0003c00000 */
.L_x_36:
[----:B------:R-:W0:Y:S01]  /*03a0*/  LDC R3, c[0x0][0x390] ;  /* 0x0000e400ff037b82 */ /* 0x000e220000000800 */
[----:B------:R-:W-:Y:S02]  /*03b0*/  MOV R16, R4 ;  /* 0x0000000400107202 */ /* 0x000fe40000000f00 */
[----:B------:R-:W-:Y:S02]  /*03c0*/  MOV R17, R5 ;  /* 0x0000000500117202 */ /* 0x000fe40000000f00 */
[----:B0-----:R-:W-:-:S13]  /*03d0*/  ISETP.GE.AND P0, PT, R3, 0x1, PT ;  /* 0x000000010300780c */ /* 0x001fda0003f06270 */
[----:B------:R-:W-:Y:S05]  /*03e0*/  @!P0 BRA `(.L_x_37) ;  /* 0x0000002000bc8947 */ /* 0x000fea0003800000 */
[----:B------:R-:W0:Y:S01]  /*03f0*/  LDC.64 R4, c[0x0][0x380] ;  /* 0x0000e000ff047b82 */ /* 0x000e220000000a00 */
[----:B------:R-:W-:Y:S01]  /*0400*/  IADD3 R6, PT, PT, R3, -0x1, RZ ;  /* 0xffffffff03067810 */ /* 0x000fe20007ffe0ff */
[-C--:B------:R-:W-:Y:S01]  /*0410*/  IMAD R20, R19, R3.reuse, RZ ;  /* 0x0000000313147224 */ /* 0x080fe200078e02ff */
[----:B------:R-:W-:Y:S01]  /*0420*/  LOP3.LUT R0, R3, 0x7, RZ, 0xc0, !PT ;  /* 0x0000000703007812 */ /* 0x000fe200078ec0ff */
[----:B------:R-:W-:Y:S01]  /*0430*/  IMAD R18, R18, R3, RZ ;  /* 0x0000000312127224 */ /* 0x000fe200078e02ff */
[----:B------:R-:W-:Y:S01]  /*0440*/  ISETP.GE.U32.AND P0, PT, R6, 0x7, PT ;  /* 0x000000070600780c */ /* 0x000fe20003f06070 */
[----:B------:R-:W-:Y:S01]  /*0450*/  IMAD.MOV.U32 R19, RZ, RZ, RZ ;  /* 0x000000ffff137224 */ /* 0x000fe200078e00ff */
[----:B------:R-:W-:-:S11]  /*0460*/  ISETP.NE.AND P1, PT, R0, RZ, PT ;  /* 0x000000ff0000720c */ /* 0x000fd60003f25270 */
[----:B------:R-:W-:Y:S05]  /*0470*/  @!P0 BRA `(.L_x_38) ;  /* 0x0000000000dc8947 */ /* 0x000fea0003800000 */
[----:B------:R-:W-:Y:S01]  /*0480*/  HFMA2 R6, -RZ, RZ, 0, 9.5367431640625e-07 ;  /* 0x00000010ff067431 */ /* 0x000fe200000001ff */
[----:B------:R-:W-:Y:S01]  /*0490*/  MOV R7, 0x0 ;  /* 0x0000000000077802 */ /* 0x000fe20000000f00 */
[----:B------:R-:W-:Y:S01]  /*04a0*/  BSSY.RECONVERGENT B0, `(.L_x_38) ;  /* 0x0000034000007945 */ /* 0x000fe20003800200 */
[----:B------:R-:W-:Y:S01]  /*04b0*/  LOP3.LUT R19, R3, 0x7ffffff8, RZ, 0xc0, !PT ;  /* 0x7ffffff803137812 */ /* 0x000fe200078ec0ff */
[----:B------:R-:W-:Y:S01]  /*04c0*/  IMAD.MOV.U32 R25, RZ, RZ, R18 ;  /* 0x000000ffff197224 */ /* 0x000fe200078e0012 */
[----:B------:R-:W-:Y:S02]  /*04d0*/  IADD3 R28, P2, PT, R26, 0x1c, RZ ;  /* 0x0000001c1a1c7810 */ /* 0x000fe40007f5e0ff */
[----:B------:R-:W-:Y:S02]  /*04e0*/  MOV R29, R20 ;  /* 0x00000014001d7202 */ /* 0x000fe40000000f00 */
[----:B------:R-:W-:Y:S01]  /*04f0*/  IADD3.X R13, PT, PT, RZ, R27, RZ, P2, !PT ;  /* 0x0000001bff0d7210 */ /* 0x000fe200017fe4ff */
[----:B0-----:R-:W-:Y:S01]  /*0500*/  IMAD.WIDE.U32 R6, R4, 0x1, R6 ;  /* 0x0000000104067825 */ /* 0x001fe200078e0006 */
[----:B------:R-:W-:-:S04]  /*0510*/  IADD3 R21, PT, PT, -R19, RZ, RZ ;  /* 0x000000ff13157210 */ /* 0x000fc80007ffe1ff */
[----:B------:R-:W-:-:S07]  /*0520*/  IADD3 R7, PT, PT, R7, R5, RZ ;  /* 0x0000000507077210 */ /* 0x000fce0007ffe0ff */
.L_x_39:
[----:B------:R-:W-:-:S05]  /*0530*/  IMAD.WIDE R8, R25, 0x4, R6 ;  /* 0x0000000419087825 */ /* 0x000fca00078e0206 */
[----:B0-----:R-:W2:Y:S01]  /*0540*/  LDG.E R15, desc[UR36][R8.64+-0x10] ;  /* 0xfffff024080f7981 */ /* 0x001ea2000c1e1900 */
[----:B------:R-:W-:Y:S02]  /*0550*/  IMAD.MOV.U32 R12, RZ, RZ, R28 ;  /* 0x000000ffff0c7224 */ /* 0x000fe400078e001c */
[----:B------:R-:W-:-:S03]  /*0560*/  IMAD.WIDE R10, R29, 0x4, R6 ;  /* 0x000000041d0a7825 */ /* 0x000fc600078e0206 */
[----:B--2---:R0:W-:Y:S04]  /*0570*/  ST.E desc[UR36][R12.64+-0x1c], R15 ;  /* 0xffffe40f0c007985 */ /* 0x0041e8000c101924 */
[----:B------:R-:W2:Y:S01]  /*0580*/  LDG.E R28, desc[UR36][R10.64+-0x10] ;  /* 0xfffff0240a1c7981 */ /* 0x000ea2000c1e1900 */
[----:B0-----:R-:W-:-:S05]  /*0590*/  IMAD.WIDE.U32 R14, R3, 0x4, R12 ;  /* 0x00000004030e7825 */ /* 0x001fca00078e000c */
[----:B--2---:R0:W-:Y:S04]  /*05a0*/  ST.E desc[UR36][R14.64+-0x1c], R28 ;  /* 0xffffe41c0e007985 */ /* 0x0041e8000c101924 */
[----:B0-----:R-:W2:Y:S04]  /*05b0*/  LDG.E R28, desc[UR36][R8.64+-0xc] ;  /* 0xfffff424081c7981 */ /* 0x001ea8000c1e1900 */
        /* <DEDUP_REMOVED lines=23> */
[----:B------:R-:W2:Y:S04]  /*0730*/  LDG.E R9, desc[UR36][R8.64+0xc] ;  /* 0x00000c2408097981 */ /* 0x000ea8000c1e1900 */
[----:B--2---:R1:W-:Y:S04]  /*0740*/  ST.E desc[UR36][R12.64], R9 ;  /* 0x000000090c007985 */ /* 0x0043e8000c101924 */
[----:B------:R-:W2:Y:S01]  /*0750*/  LDG.E R11, desc[UR36][R10.64+0xc] ;  /* 0x00000c240a0b7981 */ /* 0x000ea2000c1e1900 */
[----:B------:R-:W-:-:S02]  /*0760*/  IADD3 R21, PT, PT, R21, 0x8, RZ ;  /* 0x0000000815157810 */ /* 0x000fc40007ffe0ff */
[----:B0-----:R-:W-:Y:S02]  /*0770*/  IADD3 R28, P3, PT, R12, 0x20, RZ ;  /* 0x000000200c1c7810 */ /* 0x001fe40007f7e0ff */
[----:B------:R-:W-:Y:S02]  /*0780*/  ISETP.NE.AND P2, PT, R21, RZ, PT ;  /* 0x000000ff1500720c */ /* 0x000fe40003f45270 */
[----:B------:R-:W-:Y:S02]  /*0790*/  IADD3 R25, PT, PT, R25, 0x8, RZ ;  /* 0x0000000819197810 */ /* 0x000fe40007ffe0ff */
[----:B-1----:R-:W-:Y:S02]  /*07a0*/  IADD3.X R13, PT, PT, RZ, R13, RZ, P3, !PT ;  /* 0x0000000dff0d7210 */ /* 0x002fe40001ffe4ff */
[----:B------:R-:W-:Y:S01]  /*07b0*/  IADD3 R29, PT, PT, R29, 0x8, RZ ;  /* 0x000000081d1d7810 */ /* 0x000fe20007ffe0ff */
[----:B--2---:R0:W-:Y:S06]  /*07c0*/  ST.E desc[UR36][R14.64], R11 ;  /* 0x0000000b0e007985 */ /* 0x0041ec000c101924 */
[----:B------:R-:W-:Y:S05]  /*07d0*/  @P2 BRA `(.L_x_39) ;  /* 0xfffffffc00542947 */ /* 0x000fea000383ffff */
[----:B------:R-:W-:Y:S05]  /*07e0*/  BSYNC.RECONVERGENT B0 ;  /* 0x0000000000007941 */ /* 0x000fea0003800200 */
.L_x_38:
[----:B------:R-:W-:Y:S05]  /*07f0*/  @!P1 BRA `(.L_x_40) ;  /* 0x0000000400009947 */ /* 0x000fea0003800000 */
[----:B------:R-:W-:Y:S02]  /*0800*/  ISETP.GE.U32.AND P2, PT, R0, 0x4, PT ;  /* 0x000000040000780c */ /* 0x000fe40003f46070 */
[----:B------:R-:W-:-:S04]  /*0810*/  LOP3.LUT R21, R3, 0x3, RZ, 0xc0, !PT ;  /* 0x0000000303157812 */ /* 0x000fc800078ec0ff */
[----:B------:R-:W-:-:S07]  /*0820*/  ISETP.NE.AND P3, PT, R21, RZ, PT ;  /* 0x000000ff1500720c */ /* 0x000fce0003f65270 */
[----:B------:R-:W-:Y:S06]  /*0830*/  @!P2 BRA `(.L_x_41) ;  /* 0x000000000068a947 */ /* 0x000fec0003800000 */
[----:B------:R-:W1:Y:S01]  /*0840*/  LDC.64 R6, c[0x0][0x380] ;  /* 0x0000e000ff067b82 */ /* 0x000e620000000a00 */
[----:B------:R-:W-:-:S04]  /*0850*/  IMAD.IADD R13, R18, 0x1, R19 ;  /* 0x00000001120d7824 */ /* 0x000fc800078e0213 */
[----:B-1----:R-:W-:-:S05]  /*0860*/  IMAD.WIDE R12, R13, 0x4, R6 ;  /* 0x000000040d0c7825 */ /* 0x002fca00078e0206 */
[----:B------:R-:W2:Y:S01]  /*0870*/  LDG.E R25, desc[UR36][R12.64] ;  /* 0x000000240c197981 */ /* 0x000ea2000c1e1900 */
[----:B------:R-:W-:Y:S01]  /*0880*/  IADD3 R9, PT, PT, R20, R19, RZ ;  /* 0x0000001314097210 */ /* 0x000fe20007ffe0ff */
[----:B0-----:R-:W-:-:S04]  /*0890*/  IMAD.WIDE.U32 R10, R19, 0x4, R26 ;  /* 0x00000004130a7825 */ /* 0x001fc800078e001a */
[----:B------:R-:W-:Y:S01]  /*08a0*/  IMAD.WIDE R6, R9, 0x4, R6 ;  /* 0x0000000409067825 */ /* 0x000fe200078e0206 */
[----:B------:R-:W-:Y:S01]  /*08b0*/  IADD3 R15, PT, PT, R19, R3, RZ ;  /* 0x00000003130f7210 */ /* 0x000fe20007ffe0ff */
[----:B--2---:R-:W-:Y:S04]  /*08c0*/  ST.E desc[UR36][R10.64], R25 ;  /* 0x000000190a007985 */ /* 0x004fe8000c101924 */
[----:B------:R-:W2:Y:S01]  /*08d0*/  LDG.E R29, desc[UR36][R6.64] ;  /* 0x00000024061d7981 */ /* 0x000ea2000c1e1900 */
[----:B------:R-:W-:-:S05]  /*08e0*/  IMAD.WIDE.U32 R14, R15, 0x4, R26 ;  /* 0x000000040f0e7825 */ /* 0x000fca00078e001a */
[----:B--2---:R0:W-:Y:S04]  /*08f0*/  ST.E desc[UR36][R14.64], R29 ;  /* 0x0000001d0e007985 */ /* 0x0041e8000c101924 */
[----:B------:R-:W2:Y:S01]  /*0900*/  LDG.E R28, desc[UR36][R12.64+0x4] ;  /* 0x000004240c1c7981 */ /* 0x000ea2000c1e1900 */
[----:B------:R-:W-:-:S03]  /*0910*/  IMAD.WIDE.U32 R8, R3, 0x4, R10 ;  /* 0x0000000403087825 */ /* 0x000fc600078e000a */
[----:B--2---:R-:W-:Y:S04]  /*0920*/  ST.E desc[UR36][R10.64+0x4], R28 ;  /* 0x0000041c0a007985 */ /* 0x004fe8000c101924 */
[----:B0-----:R-:W2:Y:S04]  /*0930*/  LDG.E R15, desc[UR36][R6.64+0x4] ;  /* 0x00000424060f7981 */ /* 0x001ea8000c1e1900 */
[----:B--2---:R-:W-:Y:S04]  /*0940*/  ST.E desc[UR36][R8.64+0x4], R15 ;  /* 0x0000040f08007985 */ /* 0x004fe8000c101924 */
[----:B------:R-:W2:Y:S04]  /*0950*/  LDG.E R25, desc[UR36][R12.64+0x8] ;  /* 0x000008240c197981 */ /* 0x000ea8000c1e1900 */
[----:B--2---:R0:W-:Y:S04]  /*0960*/  ST.E desc[UR36][R10.64+0x8], R25 ;  /* 0x000008190a007985 */ /* 0x0041e8000c101924 */
[----:B0-----:R-:W2:Y:S04]  /*0970*/  LDG.E R25, desc[UR36][R6.64+0x8] ;  /* 0x0000082406197981 */ /* 0x001ea8000c1e1900 */
[----:B--2---:R1:W-:Y:S04]  /*0980*/  ST.E desc[UR36][R8.64+0x8], R25 ;  /* 0x0000081908007985 */ /* 0x0043e8000c101924 */
[----:B------:R-:W2:Y:S04]  /*0990*/  LDG.E R29, desc[UR36][R12.64+0xc] ;  /* 0x00000c240c1d7981 */ /* 0x000ea8000c1e1900 */
[----:B--2---:R1:W-:Y:S04]  /*09a0*/  ST.E desc[UR36][R10.64+0xc], R29 ;  /* 0x00000c1d0a007985 */ /* 0x0043e8000c101924 */
[----:B------:R-:W2:Y:S01]  /*09b0*/  LDG.E R14, desc[UR36][R6.64+0xc] ;  /* 0x00000c24060e7981 */ /* 0x000ea2000c1e1900 */
[----:B------:R-:W-:-:S03]  /*09c0*/  IADD3 R19, PT, PT, R19, 0x4, RZ ;  /* 0x0000000413137810 */ /* 0x000fc60007ffe0ff */
[----:B--2---:R1:W-:Y:S04]  /*09d0*/  ST.E desc[UR36][R8.64+0xc], R14 ;  /* 0x00000c0e08007985 */ /* 0x0043e8000c101924 */
.L_x_41:
[----:B------:R-:W-:Y:S05]  /*09e0*/  @!P3 BRA `(.L_x_40) ;  /* 0x000000000084b947 */ /* 0x000fea0003800000 */
[----:B------:R-:W-:-:S13]  /*09f0*/  ISETP.NE.AND P2, PT, R21, 0x1, PT ;  /* 0x000000011500780c */ /* 0x000fda0003f45270 */
[----:B------:R-:W2:Y:S01]  /*0a00*/  @P2 LDC.64 R6, c[0x0][0x380] ;  /* 0x0000e000ff062b82 */ /* 0x000ea20000000a00 */
[----:B------:R-:W-:-:S05]  /*0a10*/  @P2 IADD3 R13, PT, PT, R18, R19, RZ ;  /* 0x00000013120d2210 */ /* 0x000fca0007ffe0ff */
[----:B--2---:R-:W-:-:S05]  /*0a20*/  @P2 IMAD.WIDE R12, R13, 0x4, R6 ;  /* 0x000000040d0c2825 */ /* 0x004fca00078e0206 */
[----:B------:R-:W2:Y:S01]  /*0a30*/  @P2 LDG.E R21, desc[UR36][R12.64] ;  /* 0x000000240c152981 */ /* 0x000ea2000c1e1900 */
[----:B-1----:R-:W-:Y:S02]  /*0a40*/  @P2 IMAD.IADD R9, R20, 0x1, R19 ;  /* 0x0000000114092824 */ /* 0x002fe400078e0213 */
[----:B0-----:R-:W-:-:S04]  /*0a50*/  @P2 IMAD.WIDE.U32 R10, R19, 0x4, R26 ;  /* 0x00000004130a2825 */ /* 0x001fc800078e001a */
[----:B------:R-:W-:Y:S01]  /*0a60*/  @P2 IMAD.WIDE R6, R9, 0x4, R6 ;  /* 0x0000000409062825 */ /* 0x000fe200078e0206 */
[----:B------:R-:W-:Y:S01]  /*0a70*/  @P2 IADD3 R9, PT, PT, R19, R3, RZ ;  /* 0x0000000313092210 */ /* 0x000fe20007ffe0ff */
[----:B--2---:R0:W-:Y:S04]  /*0a80*/  @P2 ST.E desc[UR36][R10.64], R21 ;  /* 0x000000150a002985 */ /* 0x0041e8000c101924 */
[----:B------:R-:W2:Y:S01]  /*0a90*/  @P2 LDG.E R25, desc[UR36][R6.64] ;  /* 0x0000002406192981 */ /* 0x000ea2000c1e1900 */
[----:B------:R-:W-:-:S05]  /*0aa0*/  @P2 IMAD.WIDE.U32 R8, R9, 0x4, R26 ;  /* 0x0000000409082825 */ /* 0x000fca00078e001a */
[----:B--2---:R-:W-:Y:S04]  /*0ab0*/  @P2 ST.E desc[UR36][R8.64], R25 ;  /* 0x0000001908002985 */ /* 0x004fe8000c101924 */
[----:B------:R-:W2:Y:S01]  /*0ac0*/  @P2 LDG.E R13, desc[UR36][R12.64+0x4] ;  /* 0x000004240c0d2981 */ /* 0x000ea2000c1e1900 */
[----:B------:R-:W-:-:S04]  /*0ad0*/  LOP3.LUT R14, R3, 0x1, RZ, 0xc0, !PT ;  /* 0x00000001030e7812 */ /* 0x000fc800078ec0ff */
[----:B------:R-:W-:-:S13]  /*0ae0*/  ISETP.NE.U32.AND P3, PT, R14, 0x1, PT ;  /* 0x000000010e00780c */ /* 0x000fda0003f65070 */
[----:B------:R-:W1:Y:S01]  /*0af0*/  @!P3 LDC.64 R14, c[0x0][0x380] ;  /* 0x0000e000ff0ebb82 */ /* 0x000e620000000a00 */
[----:B--2---:R2:W-:Y:S04]  /*0b00*/  @P2 ST.E desc[UR36][R10.64+0x4], R13 ;  /* 0x0000040d0a002985 */ /* 0x0045e8000c101924 */
[----:B------:R1:W3:Y:S01]  /*0b10*/  @P2 LDG.E R12, desc[UR36][R6.64+0x4] ;  /* 0x00000424060c2981 */ /* 0x0002e2000c1e1900 */
[----:B------:R-:W-:Y:S01]  /*0b20*/  @P2 IADD3 R19, PT, PT, R19, 0x2, RZ ;  /* 0x0000000213132810 */ /* 0x000fe20007ffe0ff */
[----:B------:R-:W-:-:S03]  /*0b30*/  @P2 IMAD.WIDE.U32 R28, R3, 0x4, R10 ;  /* 0x00000004031c2825 */ /* 0x000fc600078e000a */
[----:B0-----:R-:W-:-:S05]  /*0b40*/  @!P3 IADD3 R21, PT, PT, R18, R19, RZ ;  /* 0x000000131215b210 */ /* 0x001fca0007ffe0ff */
[----:B-1----:R-:W-:Y:S01]  /*0b50*/  @!P3 IMAD.WIDE R6, R21, 0x4, R14 ;  /* 0x000000041506b825 */ /* 0x002fe200078e020e */
[----:B---3--:R3:W-:Y:S04]  /*0b60*/  @P2 ST.E desc[UR36][R28.64+0x4], R12 ;  /* 0x0000040c1c002985 */ /* 0x0087e8000c101924 */
[----:B------:R-:W4:Y:S01]  /*0b70*/  @!P3 LDG.E R21, desc[UR36][R6.64] ;  /* 0x000000240615b981 */ /* 0x000f22000c1e1900 */
[----:B--2---:R-:W-:Y:S01]  /*0b80*/  @!P3 IADD3 R11, PT, PT, R20, R19, RZ ;  /* 0x00000013140bb210 */ /* 0x004fe20007ffe0ff */
[----:B------:R-:W-:-:S04]  /*0b90*/  @!P3 IMAD.WIDE.U32 R8, R19, 0x4, R26 ;  /* 0x000000041308b825 */ /* 0x000fc800078e001a */
[----:B------:R-:W-:Y:S01]  /*0ba0*/  @!P3 IMAD.WIDE R14, R11, 0x4, R14 ;  /* 0x000000040b0eb825 */ /* 0x000fe200078e020e */
[----:B----4-:R3:W-:Y:S05]  /*0bb0*/  @!P3 ST.E desc[UR36][R8.64], R21 ;  /* 0x000000150800b985 */ /* 0x0107ea000c101924 */
[----:B------:R-:W2:Y:S01]  /*0bc0*/  @!P3 LDG.E R15, desc[UR36][R14.64] ;  /* 0x000000240e0fb981 */ /* 0x000ea2000c1e1900 */
[----:B------:R-:W-:-:S04]  /*0bd0*/  @!P3 IMAD.IADD R11, R19, 0x1, R3 ;  /* 0x00000001130bb824 */ /* 0x000fc800078e0203 */
[----:B------:R-:W-:-:S05]  /*0be0*/  @!P3 IMAD.WIDE.U32 R10, R11, 0x4, R26 ;  /* 0x000000040b0ab825 */ /* 0x000fca00078e001a */
[----:B--2---:R3:W-:Y:S02]  /*0bf0*/  @!P3 ST.E desc[UR36][R10.64], R15 ;  /* 0x0000000f0a00b985 */ /* 0x0047e4000c101924 */
.L_x_40:
[----:B0--3--:R-:W-:Y:S01]  /*0c00*/  HFMA2 R15, -RZ, RZ, 0, 0 ;  /* 0x00000000ff0f7431 */ /* 0x009fe200000001ff */
[----:B------:R-:W-:Y:S06]  /*0c10*/  @!P0 BRA `(.L_x_42) ;  /* 0x0000000400288947 */ /* 0x000fec0003800000 */
[----:B-1----:R-:W-:Y:S01]  /*0c20*/  IADD3 R8, P2, PT, R26, 0x10, RZ ;  /* 0x000000101a087810 */ /* 0x002fe20007f5e0ff */
[----:B------:R-:W-:Y:S01]  /*0c30*/  BSSY.RECONVERGENT B0, `(.L_x_42) ;  /* 0x0000048000007945 */ /* 0x000fe20003800200 */
[----:B------:R-:W-:Y:S02]  /*0c40*/  IADD3 R13, P3, PT, R16, 0x10, RZ ;  /* 0x00000010100d7810 */ /* 0x000fe40007f7e0ff */
[----:B------:R-:W-:Y:S02]  /*0c50*/  LOP3.LUT R15, R3, 0x7ffffff8, RZ, 0xc0, !PT ;  /* 0x7ffffff8030f7812 */ /* 0x000fe400078ec0ff */
[----:B------:R-:W-:Y:S02]  /*0c60*/  IADD3.X R9, PT, PT, RZ, R27, RZ, P2, !PT ;  /* 0x0000001bff097210 */ /* 0x000fe400017fe4ff */
[----:B------:R-:W-:Y:S02]  /*0c70*/  IADD3.X R14, PT, PT, RZ, R17, RZ, P3, !PT ;  /* 0x00000011ff0e7210 */ /* 0x000fe40001ffe4ff */
[----:B------:R-:W-:-:S07]  /*0c80*/  IADD3 R12, PT, PT, -R15, RZ, RZ ;  /* 0x000000ff0f0c7210 */ /* 0x000fce0007ffe1ff */
.L_x_43:
[----:B---3--:R-:W-:Y:S01]  /*0c90*/  IMAD.MOV.U32 R6, RZ, RZ, R13 ;  /* 0x000000ffff067224 */ /* 0x008fe200078e000d */
[----:B------:R-:W-:-:S05]  /*0ca0*/  MOV R7, R14 ;  /* 0x0000000e00077202 */ /* 0x000fca0000000f00 */
[----:B------:R-:W-:Y:S04]  /*0cb0*/  ST.E desc[UR36][R6.64+-0x10], RZ ;  /* 0xfffff0ff06007985 */ /* 0x000fe8000c101924 */
[----:B------:R-:W2:Y:S02]  /*0cc0*/  LD.E R11, desc[UR36][R8.64+-0x10] ;  /* 0xfffff024080b7980 */ /* 0x000ea4000c101900 */
[----:B--2---:R-:W-:Y:S01]  /*0cd0*/  FFMA R13, R2, R11, RZ ;  /* 0x0000000b020d7223 */ /* 0x004fe200000000ff */
[----:B------:R-:W-:-:S04]  /*0ce0*/  IMAD.WIDE.U32 R10, R3, 0x4, R8 ;  /* 0x00000004030a7825 */ /* 0x000fc800078e0008 */
        /* <DEDUP_REMOVED lines=10> */
[----:B---3--:R-:W-:-:S05]  /*0d90*/  FFMA R25, -R22, R14, R21 ;  /* 0x0000000e16197223 */ /* 0x008fca0000000115 */
        /* <DEDUP_REMOVED lines=28> */
[----:B------:R-:W-:Y:S04]  /*0f60*/  ST.E desc[UR36][R6.64+0x4], R25 ;  /* 0x0000041906007985 */ /* 0x000fe8000c101924 */
[----:B0-----:R-:W3:Y:S02]  /*0f70*/  LD.E R13, desc[UR36][R8.64+0x8] ;  /* 0x00000824080d7980 */ /* 0x001ee4000c101900 */
[----:B---3--:R-:W-:-:S05]  /*0f80*/  FFMA R13, R2, R13, RZ ;  /* 0x0000000d020d7223 */ /* 0x008fca00000000ff */
[----:B------:R0:W-:Y:S04]  /*0f90*/  ST.E desc[UR36][R6.64+0x8], R13 ;  /* 0x0000080d06007985 */ /* 0x0001e8000c101924 */
[----:B------:R-:W1:Y:S04]  /*0fa0*/  LD.E R14, desc[UR36][R10.64+0x8] ;  /* 0x000008240a0e7980 */ /* 0x000e68000c101900 */
[----:B------:R3:W-:Y:S01]  /*0fb0*/  ST.E desc[UR36][R6.64+0xc], RZ ;  /* 0x00000cff06007985 */ /* 0x0007e2000c101924 */
[----:B-1----:R-:W-:-:S05]  /*0fc0*/  FFMA R19, -R22, R14, R13 ;  /* 0x0000000e16137223 */ /* 0x002fca000000010d */
[----:B------:R3:W-:Y:S04]  /*0fd0*/  ST.E desc[UR36][R6.64+0x8], R19 ;  /* 0x0000081306007985 */ /* 0x0007e8000c101924 */
[----:B--2---:R-:W2:Y:S02]  /*0fe0*/  LD.E R21, desc[UR36][R8.64+0xc] ;  /* 0x00000c2408157980 */ /* 0x004ea4000c101900 */
[----:B--2---:R-:W-:-:S05]  /*0ff0*/  FFMA R21, R2, R21, RZ ;  /* 0x0000001502157223 */ /* 0x004fca00000000ff */
[----:B------:R3:W-:Y:S04]  /*1000*/  ST.E desc[UR36][R6.64+0xc], R21 ;  /* 0x00000c1506007985 */ /* 0x0007e8000c101924 */
[----:B------:R-:W2:Y:S01]  /*1010*/  LD.E R14, desc[UR36][R10.64+0xc] ;  /* 0x00000c240a0e7980 */ /* 0x000ea2000c101900 */
[----:B------:R-:W-:Y:S02]  /*1020*/  IADD3 R12, PT, PT, R12, 0x8, RZ ;  /* 0x000000080c0c7810 */ /* 0x000fe40007ffe0ff */
[----:B------:R-:W-:Y:S02]  /*1030*/  IADD3 R8, P3, PT, R8, 0x20, RZ ;  /* 0x0000002008087810 */ /* 0x000fe40007f7e0ff */
[----:B------:R-:W-:Y:S02]  /*1040*/  ISETP.NE.AND P2, PT, R12, RZ, PT ;  /* 0x000000ff0c00720c */ /* 0x000fe40003f45270 */
[----:B0-----:R-:W-:-:S02]  /*1050*/  IADD3 R13, P4, PT, R6, 0x20, RZ ;  /* 0x00000020060d7810 */ /* 0x001fc40007f9e0ff */
[----:B------:R-:W-:Y:S01]  /*1060*/  IADD3.X R9, PT, PT, RZ, R9, RZ, P3, !PT ;  /* 0x00000009ff097210 */ /* 0x000fe20001ffe4ff */
[----:B--2---:R-:W-:Y:S01]  /*1070*/  FFMA R25, -R22, R14, R21 ;  /* 0x0000000e16197223 */ /* 0x004fe20000000115 */
[----:B------:R-:W-:-:S04]  /*1080*/  IADD3.X R14, PT, PT, RZ, R7, RZ, P4, !PT ;  /* 0x00000007ff0e7210 */ /* 0x000fc800027fe4ff */
[----:B------:R3:W-:Y:S03]  /*1090*/  ST.E desc[UR36][R6.64+0xc], R25 ;  /* 0x00000c1906007985 */ /* 0x0007e6000c101924 */
[----:B------:R-:W-:Y:S05]  /*10a0*/  @P2 BRA `(.L_x_43) ;  /* 0xfffffff800f82947 */ /* 0x000fea000383ffff */
[----:B------:R-:W-:Y:S05]  /*10b0*/  BSYNC.RECONVERGENT B0 ;  /* 0x0000000000007941 */ /* 0x000fea0003800200 */
.L_x_42:
[----:B-1----:R-:W-:Y:S01]  /*10c0*/  LOP3.LUT R14, R3, 0x3, RZ, 0xc0, !PT ;  /* 0x00000003030e7812 */ /* 0x002fe200078ec0ff */
[----:B------:R-:W-:Y:S06]  /*10d0*/  @!P1 BRA `(.L_x_44) ;  /* 0x0000000400209947 */ /* 0x000fec0003800000 */
[----:B------:R-:W-:Y:S02]  /*10e0*/  ISETP.GE.U32.AND P2, PT, R0, 0x4, PT ;  /* 0x000000040000780c */ /* 0x000fe40003f46070 */
[----:B------:R-:W-:-:S11]  /*10f0*/  ISETP.NE.AND P3, PT, R14, RZ, PT ;  /* 0x000000ff0e00720c */ /* 0x000fd60003f65270 */
[----:B------:R-:W-:Y:S05]  /*1100*/  @!P2 BRA `(.L_x_45) ;  /* 0x000000000088a947 */ /* 0x000fea0003800000 */
[----:B------:R-:W-:-:S04]  /*1110*/  IMAD.WIDE.U32 R10, R15, 0x4, R16 ;  /* 0x000000040f0a7825 */ /* 0x000fc800078e0010 */
[C---:B------:R-:W-:Y:S01]  /*1120*/  IMAD.WIDE.U32 R8, R15.reuse, 0x4, R26 ;  /* 0x000000040f087825 */ /* 0x040fe200078e001a */
[----:B------:R-:W-:Y:S04]  /*1130*/  ST.E desc[UR36][R10.64], RZ ;  /* 0x000000ff0a007985 */ /* 0x000fe8000c101924 */
[----:B---3--:R-:W2:Y:S01]  /*1140*/  LD.E R7, desc[UR36][R8.64] ;  /* 0x0000002408077980 */ /* 0x008ea2000c101900 */
[----:B------:R-:W-:-:S04]  /*1150*/  IMAD.IADD R13, R15, 0x1, R3 ;  /* 0x000000010f0d7824 */ /* 0x000fc800078e0203 */
[----:B------:R-:W-:-:S04]  /*1160*/  IMAD.WIDE.U32 R12, R13, 0x4, R26 ;  /* 0x000000040d0c7825 */ /* 0x000fc800078e001a */
[----:B--2---:R-:W-:-:S05]  /*1170*/  FFMA R19, R2, R7, RZ ;  /* 0x0000000702137223 */ /* 0x004fca00000000ff */
[----:B------:R0:W-:Y:S04]  /*1180*/  ST.E desc[UR36][R10.64], R19 ;  /* 0x000000130a007985 */ /* 0x0001e8000c101924 */
[----:B------:R-:W2:Y:S04]  /*1190*/  LD.E R12, desc[UR36][R12.64] ;  /* 0x000000240c0c7980 */ /* 0x000ea8000c101900 */
[----:B------:R-:W-:Y:S01]  /*11a0*/  ST.E desc[UR36][R10.64+0x4], RZ ;  /* 0x000004ff0a007985 */ /* 0x000fe2000c101924 */
[----:B--2---:R-:W-:-:S05]  /*11b0*/  FFMA R21, -R22, R12, R19 ;  /* 0x0000000c16157223 */ /* 0x004fca0000000113 */
[----:B------:R1:W-:Y:S04]  /*11c0*/  ST.E desc[UR36][R10.64], R21 ;  /* 0x000000150a007985 */ /* 0x0003e8000c101924 */
[----:B------:R-:W2:Y:S02]  /*11d0*/  LD.E R7, desc[UR36][R8.64+0x4] ;  /* 0x0000042408077980 */ /* 0x000ea4000c101900 */
[----:B--2---:R-:W-:Y:S01]  /*11e0*/  FFMA R25, R2, R7, RZ ;  /* 0x0000000702197223 */ /* 0x004fe200000000ff */
[----:B------:R-:W-:-:S04]  /*11f0*/  IMAD.WIDE.U32 R6, R3, 0x4, R8 ;  /* 0x0000000403067825 */ /* 0x000fc800078e0008 */
[----:B------:R2:W-:Y:S04]  /*1200*/  ST.E desc[UR36][R10.64+0x4], R25 ;  /* 0x000004190a007985 */ /* 0x0005e8000c101924 */
[----:B------:R-:W3:Y:S04]  /*1210*/  LD.E R28, desc[UR36][R6.64+0x4] ;  /* 0x00000424061c7980 */ /* 0x000ee8000c101900 */
[----:B------:R4:W-:Y:S01]  /*1220*/  ST.E desc[UR36][R10.64+0x8], RZ ;  /* 0x000008ff0a007985 */ /* 0x0009e2000c101924 */
[----:B---3--:R-:W-:-:S05]  /*1230*/  FFMA R29, -R22, R28, R25 ;  /* 0x0000001c161d7223 */ /* 0x008fca0000000119 */
[----:B------:R4:W-:Y:S04]  /*1240*/  ST.E desc[UR36][R10.64+0x4], R29 ;  /* 0x0000041d0a007985 */ /* 0x0009e8000c101924 */
[----:B------:R-:W3:Y:S02]  /*1250*/  LD.E R13, desc[UR36][R8.64+0x8] ;  /* 0x00000824080d7980 */ /* 0x000ee4000c101900 */
[----:B---3--:R-:W-:-:S05]  /*1260*/  FFMA R13, R2, R13, RZ ;  /* 0x0000000d020d7223 */ /* 0x008fca00000000ff */
[----:B------:R4:W-:Y:S04]  /*1270*/  ST.E desc[UR36][R10.64+0x8], R13 ;  /* 0x0000080d0a007985 */ /* 0x0009e8000c101924 */
[----:B------:R-:W0:Y:S04]  /*1280*/  LD.E R12, desc[UR36][R6.64+0x8] ;  /* 0x00000824060c7980 */ /* 0x000e28000c101900 */
[----:B------:R4:W-:Y:S01]  /*1290*/  ST.E desc[UR36][R10.64+0xc], RZ ;  /* 0x00000cff0a007985 */ /* 0x0009e2000c101924 */
[----:B0-----:R-:W-:-:S05]  /*12a0*/  FFMA R19, -R22, R12, R13 ;  /* 0x0000000c16137223 */ /* 0x001fca000000010d */
[----:B------:R4:W-:Y:S04]  /*12b0*/  ST.E desc[UR36][R10.64+0x8], R19 ;  /* 0x000008130a007985 */ /* 0x0009e8000c101924 */
[----:B-1----:R-:W3:Y:S02]  /*12c0*/  LD.E R21, desc[UR36][R8.64+0xc] ;  /* 0x00000c2408157980 */ /* 0x002ee4000c101900 */
[----:B---3--:R-:W-:-:S05]  /*12d0*/  FFMA R21, R2, R21, RZ ;  /* 0x0000001502157223 */ /* 0x008fca00000000ff */
[----:B------:R4:W-:Y:S04]  /*12e0*/  ST.E desc[UR36][R10.64+0xc], R21 ;  /* 0x00000c150a007985 */ /* 0x0009e8000c101924 */
[----:B------:R-:W2:Y:S01]  /*12f0*/  LD.E R12, desc[UR36][R6.64+0xc] ;  /* 0x00000c24060c7980 */ /* 0x000ea2000c101900 */
[----:B------:R-:W-:Y:S01]  /*1300*/  IADD3 R15, PT, PT, R15, 0x4, RZ ;  /* 0x000000040f0f7810 */ /* 0x000fe20007ffe0ff */
[----:B--2---:R-:W-:-:S05]  /*1310*/  FFMA R25, -R22, R12, R21 ;  /* 0x0000000c16197223 */ /* 0x004fca0000000115 */
[----:B------:R4:W-:Y:S02]  /*1320*/  ST.E desc[UR36][R10.64+0xc], R25 ;  /* 0x00000c190a007985 */ /* 0x0009e4000c101924 */
.L_x_45:
[----:B------:R-:W-:Y:S05]  /*1330*/  @!P3 BRA `(.L_x_44) ;  /* 0x000000000088b947 */ /* 0x000fea0003800000 */
[----:B------:R-:W-:-:S13]  /*1340*/  ISETP.NE.AND P2, PT, R14, 0x1, PT ;  /* 0x000000010e00780c */ /* 0x000fda0003f45270 */
[----:B---3--:R-:W-:-:S04]  /*1350*/  @P2 IMAD.WIDE.U32 R6, R15, 0x4, R16 ;  /* 0x000000040f062825 */ /* 0x008fc800078e0010 */
[C---:B------:R-:W-:Y:S01]  /*1360*/  @P2 IMAD.WIDE.U32 R8, R15.reuse, 0x4, R26 ;  /* 0x000000040f082825 */ /* 0x040fe200078e001a */
[----:B------:R-:W-:Y:S04]  /*1370*/  @P2 ST.E desc[UR36][R6.64], RZ ;  /* 0x000000ff06002985 */ /* 0x000fe8000c101924 */
[----:B----4-:R-:W2:Y:S01]  /*1380*/  @P2 LD.E R11, desc[UR36][R8.64] ;  /* 0x00000024080b2980 */ /* 0x010ea2000c101900 */
[----:B------:R-:W-:Y:S01]  /*1390*/  @P2 IADD3 R19, PT, PT, R15, R3, RZ ;  /* 0x000000030f132210 */ /* 0x000fe20007ffe0ff */
[----:B--2---:R-:W-:-:S04]  /*13a0*/  @P2 FFMA R13, R2, R11, RZ ;  /* 0x0000000b020d2223 */ /* 0x004fc800000000ff */
[----:B------:R-:W-:Y:S01]  /*13b0*/  @P2 IMAD.WIDE.U32 R10, R19, 0x4, R26 ;  /* 0x00000004130a2825 */ /* 0x000fe200078e001a */
[----:B------:R0:W-:Y:S05]  /*13c0*/  @P2 ST.E desc[UR36][R6.64], R13 ;  /* 0x0000000d06002985 */ /* 0x0001ea000c101924 */
[----:B------:R-:W2:Y:S04]  /*13d0*/  @P2 LD.E R10, desc[UR36][R10.64] ;  /* 0x000000240a0a2980 */ /* 0x000ea8000c101900 */
[----:B------:R-:W-:Y:S01]  /*13e0*/  @P2 ST.E desc[UR36][R6.64+0x4], RZ ;  /* 0x000004ff06002985 */ /* 0x000fe2000c101924 */
[----:B--2---:R-:W-:-:S05]  /*13f0*/  @P2 FFMA R19, -R22, R10, R13 ;  /* 0x0000000a16132223 */ /* 0x004fca000000010d */
[----:B------:R1:W-:Y:S04]  /*1400*/  @P2 ST.E desc[UR36][R6.64], R19 ;  /* 0x0000001306002985 */ /* 0x0003e8000c101924 */
[----:B------:R-:W2:Y:S01]  /*1410*/  @P2 LD.E R21, desc[UR36][R8.64+0x4] ;  /* 0x0000042408152980 */ /* 0x000ea2000c101900 */
[C---:B------:R-:W-:Y:S01]  /*1420*/  @P2 IMAD.WIDE.U32 R28, R3.reuse, 0x4, R8 ;  /* 0x00000004031c2825 */ /* 0x040fe200078e0008 */
[----:B------:R-:W-:-:S04]  /*1430*/  LOP3.LUT R12, R3, 0x1, RZ, 0xc0, !PT ;  /* 0x00000001030c7812 */ /* 0x000fc800078ec0ff */
[----:B------:R-:W-:Y:S01]  /*1440*/  ISETP.NE.U32.AND P3, PT, R12, 0x1, PT ;  /* 0x000000010c00780c */ /* 0x000fe20003f65070 */
[----:B--2---:R-:W-:-:S05]  /*1450*/  @P2 FFMA R21, R2, R21, RZ ;  /* 0x0000001502152223 */ /* 0x004fca00000000ff */
[----:B------:R2:W-:Y:S04]  /*1460*/  @P2 ST.E desc[UR36][R6.64+0x4], R21 ;  /* 0x0000041506002985 */ /* 0x0005e8000c101924 */
[----:B------:R-:W3:Y:S01]  /*1470*/  @P2 LD.E R28, desc[UR36][R28.64+0x4] ;  /* 0x000004241c1c2980 */ /* 0x000ee2000c101900 */
[----:B------:R-:W-:-:S05]  /*1480*/  @P2 IADD3 R15, PT, PT, R15, 0x2, RZ ;  /* 0x000000020f0f2810 */ /* 0x000fca0007ffe0ff */
[----:B------:R-:W-:-:S04]  /*1490*/  @!P3 IMAD.WIDE.U32 R10, R15, 0x4, R16 ;  /* 0x000000040f0ab825 */ /* 0x000fc800078e0010 */
[----:B0-----:R-:W-:-:S04]  /*14a0*/  @!P3 IMAD.WIDE.U32 R12, R15, 0x4, R26 ;  /* 0x000000040f0cb825 */ /* 0x001fc800078e001a */
[----:B---3--:R-:W-:-:S05]  /*14b0*/  @P2 FFMA R25, -R22, R28, R21 ;  /* 0x0000001c16192223 */ /* 0x008fca0000000115 */
[----:B------:R2:W-:Y:S04]  /*14c0*/  @P2 ST.E desc[UR36][R6.64+0x4], R25 ;  /* 0x0000041906002985 */ /* 0x0005e8000c101924 */
[----:B------:R2:W-:Y:S04]  /*14d0*/  @!P3 ST.E desc[UR36][R10.64], RZ ;  /* 0x000000ff0a00b985 */ /* 0x0005e8000c101924 */
[----:B------:R-:W3:Y:S01]  /*14e0*/  @!P3 LD.E R13, desc[UR36][R12.64] ;  /* 0x000000240c0db980 */ /* 0x000ee2000c101900 */
[----:B------:R-:W-:-:S05]  /*14f0*/  @!P3 IADD3 R9, PT, PT, R15, R3, RZ ;  /* 0x000000030f09b210 */ /* 0x000fca0007ffe0ff */
[----:B------:R-:W-:-:S04]  /*1500*/  @!P3 IMAD.WIDE.U32 R8, R9, 0x4, R26 ;  /* 0x000000040908b825 */ /* 0x000fc800078e001a */
[----:B---3--:R-:W-:-:S05]  /*1510*/  @!P3 FFMA R15, R2, R13, RZ ;  /* 0x0000000d020fb223 */ /* 0x008fca00000000ff */
[----:B------:R2:W-:Y:S04]  /*1520*/  @!P3 ST.E desc[UR36][R10.64], R15 ;  /* 0x0000000f0a00b985 */ /* 0x0005e8000c101924 */
[----:B------:R-:W1:Y:S02]  /*1530*/  @!P3 LD.E R8, desc[UR36][R8.64] ;  /* 0x000000240808b980 */ /* 0x000e64000c101900 */
[----:B-1----:R-:W-:-:S05]  /*1540*/  @!P3 FFMA R19, -R22, R8, R15 ;  /* 0x000000081613b223 */ /* 0x002fca000000010f */
[----:B------:R2:W-:Y:S02]  /*1550*/  @!P3 ST.E desc[UR36][R10.64], R19 ;  /* 0x000000130a00b985 */ /* 0x0005e4000c101924 */
.L_x_44:
[----:B------:R-:W-:Y:S01]  /*1560*/  IMAD.MOV.U32 R28, RZ, RZ, RZ ;  /* 0x000000ffff1c7224 */ /* 0x000fe200078e00ff */
[----:B------:R-:W-:Y:S06]  /*1570*/  @!P0 BRA `(.L_x_46) ;  /* 0x0000000400348947 */ /* 0x000fec0003800000 */
[C---:B--23--:R-:W-:Y:S01]  /*1580*/  IMAD.WIDE.U32 R6, R3.reuse, 0x4, R16 ;  /* 0x0000000403067825 */ /* 0x04cfe200078e0010 */
[----:B----4-:R-:W-:Y:S01]  /*1590*/  IADD3 R13, P3, PT, R26, 0x10, RZ ;  /* 0x000000101a0d7810 */ /* 0x010fe20007f7e0ff */
[----:B------:R-:W-:Y:S01]  /*15a0*/  BSSY.RECONVERGENT B0, `(.L_x_46) ;  /* 0x000004a000007945 */ /* 0x000fe20003800200 */
[----:B------:R-:W-:Y:S02]  /*15b0*/  LOP3.LUT R28, R3, 0x7ffffff8, RZ, 0xc0, !PT ;  /* 0x7ffffff8031c7812 */ /* 0x000fe400078ec0ff */
[----:B------:R-:W-:Y:S02]  /*15c0*/  IADD3 R25, P2, PT, R6, 0x10, RZ ;  /* 0x0000001006197810 */ /* 0x000fe40007f5e0ff */
[----:B------:R-:W-:Y:S02]  /*15d0*/  IADD3.X R15, PT, PT, RZ, R27, RZ, P3, !PT ;  /* 0x0000001bff0f7210 */ /* 0x000fe40001ffe4ff */
[----:B------:R-:W-:Y:S02]  /*15e0*/  IADD3 R12, PT, PT, -R28, RZ, RZ ;  /* 0x000000ff1c0c7210 */ /* 0x000fe40007ffe1ff */
[----:B------:R-:W-:-:S07]  /*15f0*/  IADD3.X R29, PT, PT, RZ, R7, RZ, P2, !PT ;  /* 0x00000007ff1d7210 */ /* 0x000fce00017fe4ff */
.L_x_47:
[----:B--2---:R-:W-:Y:S01]  /*1600*/  MOV R8, R25 ;  /* 0x0000001900087202 */ /* 0x004fe20000000f00 */
[----:B------:R-:W-:Y:S01]  /*1610*/  IMAD.MOV.U32 R9, RZ, RZ, R29 ;  /* 0x000000ffff097224 */ /* 0x000fe200078e001d */
[----:B------:R-:W-:Y:S02]  /*1620*/  MOV R6, R13 ;  /* 0x0000000d00067202 */ /* 0x000fe40000000f00 */
[----:B------:R-:W-:Y:S02]  /*1630*/  MOV R7, R15 ;  /* 0x0000000f00077202 */ /* 0x000fe40000000f00 */
[----:B------:R-:W-:Y:S04]  /*1640*/  ST.E desc[UR36][R8.64+-0x10], RZ ;  /* 0xfffff0ff08007985 */ /* 0x000fe8000c101924 */
[----:B------:R-:W2:Y:S02]  /*1650*/  LD.E R11, desc[UR36][R6.64+-0x10] ;  /* 0xfffff024060b7980 */ /* 0x000ea4000c101900 */
[----:B--2---:R-:W-:Y:S01]  /*1660*/  FFMA R13, R22, R11, RZ ;  /* 0x0000000b160d7223 */ /* 0x004fe200000000ff */
[----:B------:R-:W-:-:S04]  /*1670*/  IMAD.WIDE.U32 R10, R3, 0x4, R6 ;  /* 0x00000004030a7825 */ /* 0x000fc800078e0006 */
[----:B------:R0:W-:Y:S04]  /*1680*/  ST.E desc[UR36][R8.64+-0x10], R13 ;  /* 0xfffff00d08007985 */ /* 0x0001e8000c101924 */
[----:B------:R-:W2:Y:S04]  /*1690*/  LD.E R15, desc[UR36][R10.64+-0x10] ;  /* 0xfffff0240a0f7980 */ /* 0x000ea8000c101900 */
[----:B------:R-:W-:Y:S01]  /*16a0*/  ST.E desc[UR36][R8.64+-0xc], RZ ;  /* 0xfffff4ff08007985 */ /* 0x000fe2000c101924 */
[----:B--2---:R-:W-:-:S05]  /*16b0*/  FFMA R15, R2, R15, R13 ;  /* 0x0000000f020f7223 */ /* 0x004fca000000000d */
        /* <DEDUP_REMOVED lines=11> */
[----:B-1----:R-:W4:Y:S04]  /*1770*/  LD.E R15, desc[UR36][R10.64+-0x8] ;  /* 0xfffff8240a0f7980 */ /* 0x002f28000c101900 */
[----:B------:R-:W-:Y:S01]  /*1780*/  ST.E desc[UR36][R8.64+-0x4], RZ ;  /* 0xfffffcff08007985 */ /* 0x000fe2000c101924 */
[----:B----4-:R-:W-:-:S05]  /*1790*/  FFMA R15, R2, R15, R13 ;  /* 0x0000000f020f7223 */ /* 0x010fca000000000d */
[----:B------:R1:W-:Y:S04]  /*17a0*/  ST.E desc[UR36][R8.64+-0x8], R15 ;  /* 0xfffff80f08007985 */ /* 0x0003e8000c101924 */
[----:B--2---:R-:W2:Y:S02]  /*17b0*/  LD.E R19, desc[UR36][R6.64+-0x4] ;  /* 0xfffffc2406137980 */ /* 0x004ea4000c101900 */
[----:B--2---:R-:W-:-:S05]  /*17c0*/  FFMA R19, R22, R19, RZ ;  /* 0x0000001316137223 */ /* 0x004fca00000000ff */
[----:B------:R2:W-:Y:S04]  /*17d0*/  ST.E desc[UR36][R8.64+-0x4], R19 ;  /* 0xfffffc1308007985 */ /* 0x0005e8000c101924 */
[----:B---3--:R-:W3:Y:S04]  /*17e0*/  LD.E R21, desc[UR36][R10.64+-0x4] ;  /* 0xfffffc240a157980 */ /* 0x008ee8000c101900 */
        /* <DEDUP_REMOVED lines=27> */
[----:B---3--:R-:W3:Y:S01]  /*19a0*/  LD.E R21, desc[UR36][R10.64+0xc] ;  /* 0x00000c240a157980 */ /* 0x008ee2000c101900 */
[----:B------:R-:W-:Y:S02]  /*19b0*/  IADD3 R12, PT, PT, R12, 0x8, RZ ;  /* 0x000000080c0c7810 */ /* 0x000fe40007ffe0ff */
[----:B0-----:R-:W-:Y:S02]  /*19c0*/  IADD3 R13, P4, PT, R6, 0x20, RZ ;  /* 0x00000020060d7810 */ /* 0x001fe40007f9e0ff */
[----:B------:R-:W-:Y:S02]  /*19d0*/  ISETP.NE.AND P2, PT, R12, RZ, PT ;  /* 0x000000ff0c00720c */ /* 0x000fe40003f45270 */
[----:B------:R-:W-:Y:S01]  /*19e0*/  IADD3 R25, P3, PT, R8, 0x20, RZ ;  /* 0x0000002008197810 */ /* 0x000fe20007f7e0ff */
[----:B-1----:R-:W-:-:S03]  /*19f0*/  IMAD.X R15, RZ, RZ, R7, P4 ;  /* 0x000000ffff0f7224 */ /* 0x002fc600020e0607 */
[----:B------:R-:W-:Y:S01]  /*1a00*/  IADD3.X R29, PT, PT, RZ, R9, RZ, P3, !PT ;  /* 0x00000009ff1d7210 */ /* 0x000fe20001ffe4ff */
[----:B---3--:R-:W-:-:S05]  /*1a10*/  FFMA R21, R2, R21, R19 ;  /* 0x0000001502157223 */ /* 0x008fca0000000013 */
[----:B------:R2:W-:Y:S01]  /*1a20*/  ST.E desc[UR36][R8.64+0xc], R21 ;  /* 0x00000c1508007985 */ /* 0x0005e2000c101924 */
[----:B------:R-:W-:Y:S05]  /*1a30*/  @P2 BRA `(.L_x_47) ;  /* 0xfffffff800f02947 */ /* 0x000fea000383ffff */
[----:B------:R-:W-:Y:S05]  /*1a40*/  BSYNC.RECONVERGENT B0 ;  /* 0x0000000000007941 */ /* 0x000fea0003800200 */
.L_x_46:
[----:B------:R-:W-:Y:S05]  /*1a50*/  @!P1 BRA `(.L_x_48) ;  /* 0x0000000400489947 */ /* 0x000fea0003800000 */
[----:B------:R-:W-:Y:S02]  /*1a60*/  ISETP.GE.U32.AND P3, PT, R0, 0x4, PT ;  /* 0x000000040000780c */ /* 0x000fe40003f66070 */
[----:B------:R-:W-:-:S11]  /*1a70*/  ISETP.NE.AND P2, PT, R14, RZ, PT ;  /* 0x000000ff0e00720c */ /* 0x000fd60003f45270 */
[----:B------:R-:W-:Y:S05]  /*1a80*/  @!P3 BRA `(.L_x_49) ;  /* 0x000000000098b947 */ /* 0x000fea0003800000 */
[C---:B--2---:R-:W-:Y:S01]  /*1a90*/  IADD3 R9, PT, PT, R28.reuse, R3, RZ ;  /* 0x000000031c097210 */ /* 0x044fe20007ffe0ff */
[----:B----4-:R-:W-:-:S04]  /*1aa0*/  IMAD.WIDE.U32 R10, R28, 0x4, R26 ;  /* 0x000000041c0a7825 */ /* 0x010fc800078e001a */
[----:B------:R-:W-:-:S05]  /*1ab0*/  IMAD.WIDE.U32 R12, R9, 0x4, R16 ;  /* 0x00000004090c7825 */ /* 0x000fca00078e0010 */
[----:B------:R-:W-:Y:S04]  /*1ac0*/  ST.E desc[UR36][R12.64], RZ ;  /* 0x000000ff0c007985 */ /* 0x000fe8000c101924 */
[----:B---3--:R-:W2:Y:S01]  /*1ad0*/  LD.E R7, desc[UR36][R10.64] ;  /* 0x000000240a077980 */ /* 0x008ea2000c101900 */
[----:B------:R-:W-:-:S04]  /*1ae0*/  IMAD.WIDE.U32 R8, R9, 0x4, R26 ;  /* 0x0000000409087825 */ /* 0x000fc800078e001a */
[----:B--2---:R-:W-:-:S05]  /*1af0*/  FFMA R15, R22, R7, RZ ;  /* 0x00000007160f7223 */ /* 0x004fca00000000ff */
[----:B------:R0:W-:Y:S04]  /*1b00*/  ST.E desc[UR36][R12.64], R15 ;  /* 0x0000000f0c007985 */ /* 0x0001e8000c101924 */
[----:B------:R-:W2:Y:S01]  /*1b10*/  LD.E R8, desc[UR36][R8.64] ;  /* 0x0000002408087980 */ /* 0x000ea2000c101900 */
[----:B------:R-:W-:-:S04]  /*1b20*/  IADD3 R7, P3, PT, R28, R3, RZ ;  /* 0x000000031c077210 */ /* 0x000fc80007f7e0ff */
[----:B------:R-:W-:Y:S02]  /*1b30*/  IADD3.X R19, PT, PT, RZ, RZ, RZ, P3, !PT ;  /* 0x000000ffff137210 */ /* 0x000fe40001ffe4ff */
[----:B------:R-:W-:-:S04]  /*1b40*/  LEA R6, P3, R7, R16, 0x2 ;  /* 0x0000001007067211 */ /* 0x000fc800078610ff */
[----:B------:R-:W-:Y:S01]  /*1b50*/  LEA.HI.X R7, R7, R17, R19, 0x2, P3 ;  /* 0x0000001107077211 */ /* 0x000fe200018f1413 */
[----:B--2---:R-:W-:-:S05]  /*1b60*/  FFMA R19, R2, R8, R15 ;  /* 0x0000000802137223 */ /* 0x004fca000000000f */
[----:B------:R1:W-:Y:S04]  /*1b70*/  ST.E desc[UR36][R12.64], R19 ;  /* 0x000000130c007985 */ /* 0x0003e8000c101924 */
[----:B------:R-:W-:Y:S04]  /*1b80*/  ST.E desc[UR36][R6.64+0x4], RZ ;  /* 0x000004ff06007985 */ /* 0x000fe8000c101924 */
[----:B------:R-:W2:Y:S01]  /*1b90*/  LD.E R21, desc[UR36][R10.64+0x4] ;  /* 0x000004240a157980 */ /* 0x000ea2000c101900 */
[----:B------:R-:W-:-:S04]  /*1ba0*/  IMAD.WIDE.U32 R8, R3, 0x4, R10 ;  /* 0x0000000403087825 */ /* 0x000fc800078e000a */
[----:B--2---:R-:W-:-:S05]  /*1bb0*/  FFMA R21, R22, R21, RZ ;  /* 0x0000001516157223 */ /* 0x004fca00000000ff */
[----:B------:R-:W-:Y:S04]  /*1bc0*/  ST.E desc[UR36][R6.64+0x4], R21 ;  /* 0x0000041506007985 */ /* 0x000fe8000c101924 */
[----:B0-----:R-:W2:Y:S04]  /*1bd0*/  LD.E R15, desc[UR36][R8.64+0x4] ;  /* 0x00000424080f7980 */ /* 0x001ea8000c101900 */
[----:B------:R-:W-:Y:S01]  /*1be0*/  ST.E desc[UR36][R6.64+0x8], RZ ;  /* 0x000008ff06007985 */ /* 0x000fe2000c101924 */
[----:B--2---:R-:W-:-:S05]  /*1bf0*/  FFMA R15, R2, R15, R21 ;  /* 0x0000000f020f7223 */ /* 0x004fca0000000015 */
[----:B------:R0:W-:Y:S04]  /*1c00*/  ST.E desc[UR36][R6.64+0x4], R15 ;  /* 0x0000040f06007985 */ /* 0x0001e8000c101924 */
[----:B------:R-:W2:Y:S02]  /*1c10*/  LD.E R25, desc[UR36][R10.64+0x8] ;  /* 0x000008240a197980 */ /* 0x000ea4000c101900 */
[----:B--2---:R-:W-:-:S05]  /*1c20*/  FFMA R25, R22, R25, RZ ;  /* 0x0000001916197223 */ /* 0x004fca00000000ff */
[----:B------:R2:W-:Y:S04]  /*1c30*/  ST.E desc[UR36][R6.64+0x8], R25 ;  /* 0x0000081906007985 */ /* 0x0005e8000c101924 */
[----:B-1----:R-:W3:Y:S04]  /*1c40*/  LD.E R12, desc[UR36][R8.64+0x8] ;  /* 0x00000824080c7980 */ /* 0x002ee8000c101900 */
[----:B------:R2:W-:Y:S01]  /*1c50*/  ST.E desc[UR36][R6.64+0xc], RZ ;  /* 0x00000cff06007985 */ /* 0x0005e2000c101924 */
[----:B---3--:R-:W-:-:S05]  /*1c60*/  FFMA R13, R2, R12, R25 ;  /* 0x0000000c020d7223 */ /* 0x008fca0000000019 */
[----:B------:R2:W-:Y:S04]  /*1c70*/  ST.E desc[UR36][R6.64+0x8], R13 ;  /* 0x0000080d06007985 */ /* 0x0005e8000c101924 */
[----:B------:R-:W3:Y:S02]  /*1c80*/  LD.E R19, desc[UR36][R10.64+0xc] ;  /* 0x00000c240a137980 */ /* 0x000ee4000c101900 */
[----:B---3--:R-:W-:-:S05]  /*1c90*/  FFMA R19, R22, R19, RZ ;  /* 0x0000001316137223 */ /* 0x008fca00000000ff */
[----:B------:R2:W-:Y:S04]  /*1ca0*/  ST.E desc[UR36][R6.64+0xc], R19 ;  /* 0x00000c1306007985 */ /* 0x0005e8000c101924 */
[----:B------:R-:W0:Y:S01]  /*1cb0*/  LD.E R12, desc[UR36][R8.64+0xc] ;  /* 0x00000c24080c7980 */ /* 0x000e22000c101900 */
[----:B------:R-:W-:Y:S01]  /*1cc0*/  IADD3 R28, PT, PT, R28, 0x4, RZ ;  /* 0x000000041c1c7810 */ /* 0x000fe20007ffe0ff */
[----:B0-----:R-:W-:-:S05]  /*1cd0*/  FFMA R15, R2, R12, R19 ;  /* 0x0000000c020f7223 */ /* 0x001fca0000000013 */
[----:B------:R2:W-:Y:S02]  /*1ce0*/  ST.E desc[UR36][R6.64+0xc], R15 ;  /* 0x00000c0f06007985 */ /* 0x0005e4000c101924 */
.L_x_49:
[----:B------:R-:W-:Y:S05]  /*1cf0*/  @!P2 BRA `(.L_x_48) ;  /* 0x0000000000a0a947 */ /* 0x000fea0003800000 */
[----:B------:R-:W-:Y:S02]  /*1d00*/  ISETP.NE.AND P3, PT, R14, 0x1, PT ;  /* 0x000000010e00780c */ /* 0x000fe40003f65270 */
[----:B--23--:R-:W-:-:S04]  /*1d10*/  LOP3.LUT R6, R3, 0x1, RZ, 0xc0, !PT ;  /* 0x0000000103067812 */ /* 0x00cfc800078ec0ff */
[----:B------:R-:W-:-:S07]  /*1d20*/  ISETP.NE.U32.AND P2, PT, R6, 0x1, PT ;  /* 0x000000010600780c */ /* 0x000fce0003f45070 */
[----:B------:R-:W-:Y:S06]  /*1d30*/  @!P3 BRA `(.L_x_50) ;  /* 0x000000000060b947 */ /* 0x000fec0003800000 */
[C---:B----4-:R-:W-:Y:S01]  /*1d40*/  IADD3 R13, PT, PT, R28.reuse, R3, RZ ;  /* 0x000000031c0d7210 */ /* 0x050fe20007ffe0ff */
[----:B------:R-:W-:-:S04]  /*1d50*/  IMAD.WIDE.U32 R6, R28, 0x4, R26 ;  /* 0x000000041c067825 */ /* 0x000fc800078e001a */
[----:B------:R-:W-:-:S05]  /*1d60*/  IMAD.WIDE.U32 R10, R13, 0x4, R16 ;  /* 0x000000040d0a7825 */ /* 0x000fca00078e0010 */
[----:B------:R0:W-:Y:S04]  /*1d70*/  ST.E desc[UR36][R10.64], RZ ;  /* 0x000000ff0a007985 */ /* 0x0001e8000c101924 */
[----:B------:R-:W2:Y:S01]  /*1d80*/  LD.E R9, desc[UR36][R6.64] ;  /* 0x0000002406097980 */ /* 0x000ea2000c101900 */
[----:B------:R-:W-:-:S04]  /*1d90*/  IMAD.WIDE.U32 R12, R13, 0x4, R26 ;  /* 0x000000040d0c7825 */ /* 0x000fc800078e001a */
[----:B--2---:R-:W-:-:S05]  /*1da0*/  FFMA R15, R22, R9, RZ ;  /* 0x00000009160f7223 */ /* 0x004fca00000000ff */
[----:B------:R0:W-:Y:S04]  /*1db0*/  ST.E desc[UR36][R10.64], R15 ;  /* 0x0000000f0a007985 */ /* 0x0001e8000c101924 */
[----:B------:R-:W2:Y:S01]  /*1dc0*/  LD.E R12, desc[UR36][R12.64] ;  /* 0x000000240c0c7980 */ /* 0x000ea2000c101900 */
[----:B------:R-:W-:-:S05]  /*1dd0*/  IADD3 R9, P3, PT, R28, R3, RZ ;  /* 0x000000031c097210 */ /* 0x000fca0007f7e0ff */
[----:B------:R-:W-:Y:S01]  /*1de0*/  IMAD.X R19, RZ, RZ, RZ, P3 ;  /* 0x000000ffff137224 */ /* 0x000fe200018e06ff */
[----:B------:R-:W-:-:S04]  /*1df0*/  LEA R8, P3, R9, R16, 0x2 ;  /* 0x0000001009087211 */ /* 0x000fc800078610ff */
[----:B------:R-:W-:Y:S01]  /*1e00*/  LEA.HI.X R9, R9, R17, R19, 0x2, P3 ;  /* 0x0000001109097211 */ /* 0x000fe200018f1413 */
[----:B--2---:R-:W-:-:S05]  /*1e10*/  FFMA R19, R2, R12, R15 ;  /* 0x0000000c02137223 */ /* 0x004fca000000000f */
[----:B------:R0:W-:Y:S04]  /*1e20*/  ST.E desc[UR36][R10.64], R19 ;  /* 0x000000130a007985 */ /* 0x0001e8000c101924 */
[----:B------:R0:W-:Y:S04]  /*1e30*/  ST.E desc[UR36][R8.64+0x4], RZ ;  /* 0x000004ff08007985 */ /* 0x0001e8000c101924 */
[----:B------:R1:W2:Y:S02]  /*1e40*/  LD.E R21, desc[UR36][R6.64+0x4] ;  /* 0x0000042406157980 */ /* 0x0002a4000c101900 */
[----:B-1----:R-:W-:-:S04]  /*1e50*/  IMAD.WIDE.U32 R6, R3, 0x4, R6 ;  /* 0x0000000403067825 */ /* 0x002fc800078e0006 */
[----:B--2---:R-:W-:-:S05]  /*1e60*/  FFMA R21, R22, R21, RZ ;  /* 0x0000001516157223 */ /* 0x004fca00000000ff */
[----:B------:R0:W-:Y:S04]  /*1e70*/  ST.E desc[UR36][R8.64+0x4], R21 ;  /* 0x0000041508007985 */ /* 0x0001e8000c101924 */
[----:B------:R-:W2:Y:S01]  /*1e80*/  LD.E R12, desc[UR36][R6.64+0x4] ;  /* 0x00000424060c7980 */ /* 0x000ea2000c101900 */
[----:B------:R-:W-:Y:S01]  /*1e90*/  IADD3 R28, PT, PT, R28, 0x2, RZ ;  /* 0x000000021c1c7810 */ /* 0x000fe20007ffe0ff */
[----:B--2---:R-:W-:-:S05]  /*1ea0*/  FFMA R13, R2, R12, R21 ;  /* 0x0000000c020d7223 */ /* 0x004fca0000000015 */
[----:B------:R0:W-:Y:S02]  /*1eb0*/  ST.E desc[UR36][R8.64+0x4], R13 ;  /* 0x0000040d08007985 */ /* 0x0001e4000c101924 */
.L_x_50:
[----:B------:R-:W-:Y:S05]  /*1ec0*/  @P2 BRA `(.L_x_48) ;  /* 0x00000000002c2947 */ /* 0x000fea0003800000 */
[C---:B0-----:R-:W-:Y:S01]  /*1ed0*/  IADD3 R9, PT, PT, R28.reuse, R3, RZ ;  /* 0x000000031c097210 */ /* 0x041fe20007ffe0ff */
[----:B----4-:R-:W-:-:S04]  /*1ee0*/  IMAD.WIDE.U32 R28, R28, 0x4, R26 ;  /* 0x000000041c1c7825 */ /* 0x010fc800078e001a */
[----:B------:R-:W-:-:S05]  /*1ef0*/  IMAD.WIDE.U32 R6, R9, 0x4, R16 ;  /* 0x0000000409067825 */ /* 0x000fca00078e0010 */
[----:B------:R1:W-:Y:S04]  /*1f00*/  ST.E desc[UR36][R6.64], RZ ;  /* 0x000000ff06007985 */ /* 0x0003e8000c101924 */
[----:B------:R-:W2:Y:S01]  /*1f10*/  LD.E R29, desc[UR36][R28.64] ;  /* 0x000000241c1d7980 */ /* 0x000ea2000c101900 */
[----:B------:R-:W-:-:S04]  /*1f20*/  IMAD.WIDE.U32 R8, R9, 0x4, R26 ;  /* 0x0000000409087825 */ /* 0x000fc800078e001a */
[----:B--2---:R-:W-:-:S05]  /*1f30*/  FFMA R11, R22, R29, RZ ;  /* 0x0000001d160b7223 */ /* 0x004fca00000000ff */
[----:B------:R1:W-:Y:S04]  /*1f40*/  ST.E desc[UR36][R6.64], R11 ;  /* 0x0000000b06007985 */ /* 0x0003e8000c101924 */
[----:B------:R-:W2:Y:S02]  /*1f50*/  LD.E R8, desc[UR36][R8.64] ;  /* 0x0000002408087980 */ /* 0x000ea4000c101900 */
[----:B--2---:R-:W-:-:S05]  /*1f60*/  FFMA R13, R2, R8, R11 ;  /* 0x00000008020d7223 */ /* 0x004fca000000000b */
[----:B------:R1:W-:Y:S02]  /*1f70*/  ST.E desc[UR36][R6.64], R13 ;  /* 0x0000000d06007985 */ /* 0x0003e4000c101924 */
.L_x_48:
[----:B0-2---:R-:W-:Y:S01]  /*1f80*/  HFMA2 R15, -RZ, RZ, 0, 0 ;  /* 0x00000000ff0f7431 */ /* 0x005fe200000001ff */
[----:B------:R-:W-:Y:S06]  /*1f90*/  @!P0 BRA `(.L_x_51) ;  /* 0x0000000000d08947 */ /* 0x000fec0003800000 */
[----:B------:R-:W-:Y:S01]  /*1fa0*/  IADD3 R4, P0, PT, R4, 0x10, RZ ;  /* 0x0000001004047810 */ /* 0x000fe20007f1e0ff */
[----:B------:R-:W-:Y:S01]  /*1fb0*/  BSSY.RECONVERGENT B0, `(.L_x_51) ;  /* 0x0000032000007945 */ /* 0x000fe20003800200 */
[----:B-1-3--:R-:W-:Y:S01]  /*1fc0*/  IADD3 R6, P2, PT, R16, 0x10, RZ ;  /* 0x0000001010067810 */ /* 0x00afe20007f5e0ff */
[----:B----4-:R-:W-:Y:S01]  /*1fd0*/  IMAD.MOV.U32 R21, RZ, RZ, R20 ;  /* 0x000000ffff157224 */ /* 0x010fe200078e0014 */
[----:B------:R-:W-:Y:S02]  /*1fe0*/  LOP3.LUT R15, R3, 0x7ffffff8, RZ, 0xc0, !PT ;  /* 0x7ffffff8030f7812 */ /* 0x000fe400078ec0ff */
[----:B------:R-:W-:Y:S02]  /*1ff0*/  IADD3.X R5, PT, PT, RZ, R5, RZ, P0, !PT ;  /* 0x00000005ff057210 */ /* 0x000fe400007fe4ff */
[----:B------:R-:W-:Y:S02]  /*2000*/  MOV R19, R18 ;  /* 0x0000001200137202 */ /* 0x000fe40000000f00 */
[----:B------:R-:W-:-:S02]  /*2010*/  IADD3.X R7, PT, PT, RZ, R17, RZ, P2, !PT ;  /* 0x00000011ff077210 */ /* 0x000fc400017fe4ff */
[----:B------:R-:W-:-:S07]  /*2020*/  IADD3 R2, PT, PT, -R15, RZ, RZ ;  /* 0x000000ff0f027210 */ /* 0x000fce0007ffe1ff */
.L_x_52:
[----:B0-----:R-:W2:Y:S01]  /*2030*/  LD.E R25, desc[UR36][R6.64+-0x10] ;  /* 0xfffff02406197980 */ /* 0x001ea2000c101900 */
[----:B------:R-:W-:-:S04]  /*2040*/  IMAD.WIDE R8, R19, 0x4, R4 ;  /* 0x0000000413087825 */ /* 0x000fc800078e0204 */
[----:B------:R-:W-:Y:S01]  /*2050*/  IMAD.WIDE.U32 R10, R3, 0x4, R6 ;  /* 0x00000004030a7825 */ /* 0x000fe200078e0006 */
[----:B--2---:R0:W-:Y:S04]  /*2060*/  STG.E desc[UR36][R8.64+-0x10], R25 ;  /* 0xfffff01908007986 */ /* 0x0041e8000c101924 */
[----:B------:R-:W2:Y:S01]  /*2070*/  LD.E R29, desc[UR36][R10.64+-0x10] ;  /* 0xfffff0240a1d7980 */ /* 0x000ea2000c101900 */
[----:B------:R-:W-:-:S05]  /*2080*/  IMAD.WIDE R12, R21, 0x4, R4 ;  /* 0x00000004150c7825 */ /* 0x000fca00078e0204 */
[----:B--2---:R1:W-:Y:S04]  /*2090*/  STG.E desc[UR36][R12.64+-0x10], R29 ;  /* 0xfffff01d0c007986 */ /* 0x0043e8000c101924 */
[----:B------:R-:W2:Y:S04]  /*20a0*/  LD.E R22, desc[UR36][R6.64+-0xc] ;  /* 0xfffff42406167980 */ /* 0x000ea8000c101900 */
[----:B--2---:R-:W-:Y:S04]  /*20b0*/  STG.E desc[UR36][R8.64+-0xc], R22 ;  /* 0xfffff41608007986 */ /* 0x004fe8000c101924 */
[----:B------:R-:W2:Y:S04]  /*20c0*/  LD.E R28, desc[UR36][R10.64+-0xc] ;  /* 0xfffff4240a1c7980 */ /* 0x000ea8000c101900 */
[----:B--2---:R-:W-:Y:S04]  /*20d0*/  STG.E desc[UR36][R12.64+-0xc], R28 ;  /* 0xfffff41c0c007986 */ /* 0x004fe8000c101924 */
[----:B0-----:R-:W2:Y:S04]  /*20e0*/  LD.E R25, desc[UR36][R6.64+-0x8] ;  /* 0xfffff82406197980 */ /* 0x001ea8000c101900 */
[----:B--2---:R0:W-:Y:S04]  /*20f0*/  STG.E desc[UR36][R8.64+-0x8], R25 ;  /* 0xfffff81908007986 */ /* 0x0041e8000c101924 */
[----:B-1----:R-:W2:Y:S04]  /*2100*/  LD.E R29, desc[UR36][R10.64+-0x8] ;  /* 0xfffff8240a1d7980 */ /* 0x002ea8000c101900 */
[----:B--2---:R1:W-:Y:S04]  /*2110*/  STG.E desc[UR36][R12.64+-0x8], R29 ;  /* 0xfffff81d0c007986 */ /* 0x0043e8000c101924 */
[----:B0-----:R-:W2:Y:S04]  /*2120*/  LD.E R25, desc[UR36][R6.64+-0x4] ;  /* 0xfffffc2406197980 */ /* 0x001ea8000c101900 */
[----:B--2---:R0:W-:Y:S04]  /*2130*/  STG.E desc[UR36][R8.64+-0x4], R25 ;  /* 0xfffffc1908007986 */ /* 0x0041e8000c101924 */
[----:B-1----:R-:W2:Y:S04]  /*2140*/  LD.E R29, desc[UR36][R10.64+-0x4] ;  /* 0xfffffc240a1d7980 */ /* 0x002ea8000c101900 */
        /* <DEDUP_REMOVED lines=14> */
[----:B--2---:R0:W-:Y:S04]  /*2230*/  STG.E desc[UR36][R8.64+0xc], R22 ;  /* 0x00000c1608007986 */ /* 0x0041e8000c101924 */
[----:B------:R-:W2:Y:S01]  /*2240*/  LD.E R28, desc[UR36][R10.64+0xc] ;  /* 0x00000c240a1c7980 */ /* 0x000ea2000c101900 */
[----:B------:R-:W-:-:S02]  /*2250*/  IADD3 R2, PT, PT, R2, 0x8, RZ ;  /* 0x0000000802027810 */ /* 0x000fc40007ffe0ff */
[----:B------:R-:W-:Y:S02]  /*2260*/  IADD3 R6, P2, PT, R6, 0x20, RZ ;  /* 0x0000002006067810 */ /* 0x000fe40007f5e0ff */
[----:B------:R-:W-:Y:S02]  /*2270*/  ISETP.NE.AND P0, PT, R2, RZ, PT ;  /* 0x000000ff0200720c */ /* 0x000fe40003f05270 */
[----:B------:R-:W-:Y:S01]  /*2280*/  IADD3 R19, PT, PT, R19, 0x8, RZ ;  /* 0x0000000813137810 */ /* 0x000fe20007ffe0ff */
[----:B------:R-:W-:Y:S01]  /*2290*/  IMAD.X R7, RZ, RZ, R7, P2 ;  /* 0x000000ffff077224 */ /* 0x000fe200010e0607 */
[----:B------:R-:W-:Y:S01]  /*22a0*/  IADD3 R21, PT, PT, R21, 0x8, RZ ;  /* 0x0000000815157810 */ /* 0x000fe20007ffe0ff */
[----:B--2---:R0:W-:Y:S08]  /*22b0*/  STG.E desc[UR36][R12.64+0xc], R28 ;  /* 0x00000c1c0c007986 */ /* 0x0041f0000c101924 */
[----:B------:R-:W-:Y:S05]  /*22c0*/  @P0 BRA `(.L_x_52) ;  /* 0xfffffffc00580947 */ /* 0x000fea000383ffff */
[----:B------:R-:W-:Y:S05]  /*22d0*/  BSYNC.RECONVERGENT B0 ;  /* 0x0000000000007941 */ /* 0x000fea0003800200 */
.L_x_51:
[----:B------:R-:W-:Y:S05]  /*22e0*/  @!P1 BRA `(.L_x_37) ;  /* 0x0000000000fc9947 */ /* 0x000fea0003800000 */
[----:B------:R-:W-:Y:S02]  /*22f0*/  ISETP.GE.U32.AND P0, PT, R0, 0x4, PT ;  /* 0x000000040000780c */ /* 0x000fe40003f06070 */
[----:B------:R-:W-:-:S11]  /*2300*/  ISETP.NE.AND P1, PT, R14, RZ, PT ;  /* 0x000000ff0e00720c */ /* 0x000fd60003f25270 */
[----:B------:R-:W-:Y:S05]  /*2310*/  @!P0 BRA `(.L_x_53) ;  /* 0x0000000000688947 */ /* 0x000fea0003800000 */
[C---:B------:R-:W-:Y:S01]  /*2320*/  IMAD.WIDE.U32 R4, R15.reuse, 0x4, R16 ;  /* 0x000000040f047825 */ /* 0x040fe200078e0010 */
[----:B0-----:R-:W0:Y:S04]  /*2330*/  LDC.64 R8, c[0x0][0x380] ;  /* 0x0000e000ff087b82 */ /* 0x001e280000000a00 */
[----:B---34-:R-:W2:Y:S01]  /*2340*/  LD.E R19, desc[UR36][R4.64] ;  /* 0x0000002404137980 */ /* 0x018ea2000c101900 */
[----:B-1----:R-:W-:Y:S02]  /*2350*/  IADD3 R7, PT, PT, R18, R15, RZ ;  /* 0x0000000f12077210 */ /* 0x002fe40007ffe0ff */
[----:B------:R-:W-:-:S05]  /*2360*/  IADD3 R13, PT, PT, R15, R3, RZ ;  /* 0x000000030f0d7210 */ /* 0x000fca0007ffe0ff */
[----:B------:R-:W-:-:S04]  /*2370*/  IMAD.WIDE.U32 R12, R13, 0x4, R16 ;  /* 0x000000040d0c7825 */ /* 0x000fc800078e0010 */
[----:B0-----:R-:W-:-:S05]  /*2380*/  IMAD.WIDE R6, R7, 0x4, R8 ;  /* 0x0000000407067825 */ /* 0x001fca00078e0208 */
[----:B--2---:R0:W-:Y:S04]  /*2390*/  STG.E desc[UR36][R6.64], R19 ;  /* 0x0000001306007986 */ /* 0x0041e8000c101924 */
[----:B------:R-:W2:Y:S01]  /*23a0*/  LD.E R13, desc[UR36][R12.64] ;  /* 0x000000240c0d7980 */ /* 0x000ea2000c101900 */
[----:B------:R-:W-:-:S04]  /*23b0*/  IMAD.IADD R11, R20, 0x1, R15 ;  /* 0x00000001140b7824 */ /* 0x000fc800078e020f */
[----:B------:R-:W-:-:S05]  /*23c0*/  IMAD.WIDE R8, R11, 0x4, R8 ;  /* 0x000000040b087825 */ /* 0x000fca00078e0208 */
[----:B--2---:R1:W-:Y:S04]  /*23d0*/  STG.E desc[UR36][R8.64], R13 ;  /* 0x0000000d08007986 */ /* 0x0043e8000c101924 */
[----:B------:R-:W2:Y:S01]  /*23e0*/  LD.E R21, desc[UR36][R4.64+0x4] ;  /* 0x0000042404157980 */ /* 0x000ea2000c101900 */
[----:B------:R-:W-:-:S03]  /*23f0*/  IMAD.WIDE.U32 R10, R3, 0x4, R4 ;  /* 0x00000004030a7825 */ /* 0x000fc600078e0004 */
[----:B--2---:R2:W-:Y:S04]  /*2400*/  STG.E desc[UR36][R6.64+0x4], R21 ;  /* 0x0000041506007986 */ /* 0x0045e8000c101924 */
[----:B------:R-:W3:Y:S04]  /*2410*/  LD.E R25, desc[UR36][R10.64+0x4] ;  /* 0x000004240a197980 */ /* 0x000ee8000c101900 */
[----:B---3--:R2:W-:Y:S04]  /*2420*/  STG.E desc[UR36][R8.64+0x4], R25 ;  /* 0x0000041908007986 */ /* 0x0085e8000c101924 */
[----:B------:R-:W3:Y:S04]  /*2430*/  LD.E R29, desc[UR36][R4.64+0x8] ;  /* 0x00000824041d7980 */ /* 0x000ee8000c101900 */
[----:B---3--:R2:W-:Y:S04]  /*2440*/  STG.E desc[UR36][R6.64+0x8], R29 ;  /* 0x0000081d06007986 */ /* 0x0085e8000c101924 */
[----:B0-----:R-:W3:Y:S04]  /*2450*/  LD.E R19, desc[UR36][R10.64+0x8] ;  /* 0x000008240a137980 */ /* 0x001ee8000c101900 */
[----:B---3--:R2:W-:Y:S04]  /*2460*/  STG.E desc[UR36][R8.64+0x8], R19 ;  /* 0x0000081308007986 */ /* 0x0085e8000c101924 */
[----:B------:R-:W3:Y:S04]  /*2470*/  LD.E R0, desc[UR36][R4.64+0xc] ;  /* 0x00000c2404007980 */ /* 0x000ee8000c101900 */
[----:B---3--:R2:W-:Y:S04]  /*2480*/  STG.E desc[UR36][R6.64+0xc], R0 ;  /* 0x00000c0006007986 */ /* 0x0085e8000c101924 */
[----:B-1----:R-:W3:Y:S01]  /*2490*/  LD.E R13, desc[UR36][R10.64+0xc] ;  /* 0x00000c240a0d7980 */ /* 0x002ee2000c101900 */
[----:B------:R-:W-:-:S03]  /*24a0*/  IADD3 R15, PT, PT, R15, 0x4, RZ ;  /* 0x000000040f0f7810 */ /* 0x000fc60007ffe0ff */
[----:B---3--:R2:W-:Y:S04]  /*24b0*/  STG.E desc[UR36][R8.64+0xc], R13 ;  /* 0x00000c0d08007986 */ /* 0x0085e8000c101924 */
.L_x_53:
[----:B------:R-:W-:Y:S05]  /*24c0*/  @!P1 BRA `(.L_x_37) ;  /* 0x0000000000849947 */ /* 0x000fea0003800000 */
[----:B------:R-:W-:-:S13]  /*24d0*/  ISETP.NE.AND P0, PT, R14, 0x1, PT ;  /* 0x000000010e00780c */ /* 0x000fda0003f05270 */
[C---:B-123--:R-:W-:Y:S01]  /*24e0*/  @P0 IMAD.WIDE.U32 R6, R15.reuse, 0x4, R16 ;  /* 0x000000040f060825 */ /* 0x04efe200078e0010 */
[----:B0-----:R-:W0:Y:S04]  /*24f0*/  @P0 LDC.64 R8, c[0x0][0x380] ;  /* 0x0000e000ff080b82 */ /* 0x001e280000000a00 */
[----:B----4-:R-:W2:Y:S01]  /*2500*/  @P0 LD.E R13, desc[UR36][R6.64] ;  /* 0x00000024060d0980 */ /* 0x010ea2000c101900 */
[----:B------:R-:W-:Y:S02]  /*2510*/  @P0 IADD3 R5, PT, PT, R18, R15, RZ ;  /* 0x0000000f12050210 */ /* 0x000fe40007ffe0ff */
[----:B------:R-:W-:-:S05]  /*2520*/  @P0 IADD3 R11, PT, PT, R15, R3, RZ ;  /* 0x000000030f0b0210 */ /* 0x000fca0007ffe0ff */
[----:B------:R-:W-:-:S04]  /*2530*/  @P0 IMAD.WIDE.U32 R10, R11, 0x4, R16 ;  /* 0x000000040b0a0825 */ /* 0x000fc800078e0010 */
[----:B0-----:R-:W-:-:S05]  /*2540*/  @P0 IMAD.WIDE R4, R5, 0x4, R8 ;  /* 0x0000000405040825 */ /* 0x001fca00078e0208 */
[----:B--2---:R-:W-:Y:S04]  /*2550*/  @P0 STG.E desc[UR36][R4.64], R13 ;  /* 0x0000000d04000986 */ /* 0x004fe8000c101924 */
[----:B------:R-:W2:Y:S01]  /*2560*/  @P0 LD.E R11, desc[UR36][R10.64] ;  /* 0x000000240a0b0980 */ /* 0x000ea2000c101900 */
[----:B------:R-:W-:-:S05]  /*2570*/  @P0 IADD3 R19, PT, PT, R20, R15, RZ ;  /* 0x0000000f14130210 */ /* 0x000fca0007ffe0ff */
[----:B------:R-:W-:-:S05]  /*2580*/  @P0 IMAD.WIDE R8, R19, 0x4, R8 ;  /* 0x0000000413080825 */ /* 0x000fca00078e0208 */
[----:B--2---:R0:W-:Y:S04]  /*2590*/  @P0 STG.E desc[UR36][R8.64], R11 ;  /* 0x0000000b08000986 */ /* 0x0041e8000c101924 */
[----:B------:R-:W2:Y:S01]  /*25a0*/  @P0 LD.E R19, desc[UR36][R6.64+0x4] ;  /* 0x0000042406130980 */ /* 0x000ea2000c101900 */
[C---:B------:R-:W-:Y:S01]  /*25b0*/  @P0 IMAD.WIDE.U32 R28, R3.reuse, 0x4, R6 ;  /* 0x00000004031c0825 */ /* 0x040fe200078e0006 */
[----:B------:R-:W-:-:S04]  /*25c0*/  LOP3.LUT R0, R3, 0x1, RZ, 0xc0, !PT ;  /* 0x0000000103007812 */ /* 0x000fc800078ec0ff */
[----:B------:R-:W-:Y:S01]  /*25d0*/  ISETP.NE.U32.AND P1, PT, R0, 0x1, PT ;  /* 0x000000010000780c */ /* 0x000fe20003f25070 */
[----:B------:R-:W-:Y:S01]  /*25e0*/  @P0 VIADD R15, R15, 0x2 ;  /* 0x000000020f0f0836 */ /* 0x000fe20000000000 */
[----:B--2---:R1:W-:Y:S11]  /*25f0*/  @P0 STG.E desc[UR36][R4.64+0x4], R19 ;  /* 0x0000041304000986 */ /* 0x0043f6000c101924 */
[----:B0-----:R-:W0:Y:S01]  /*2600*/  @!P1 LDC.64 R10, c[0x0][0x380] ;  /* 0x0000e000ff0a9b82 */ /* 0x001e220000000a00 */
[----:B------:R-:W2:Y:S01]  /*2610*/  @P0 LD.E R29, desc[UR36][R28.64+0x4] ;  /* 0x000004241c1d0980 */ /* 0x000ea2000c101900 */
[----:B------:R-:W-:Y:S01]  /*2620*/  @!P1 IMAD.WIDE.U32 R12, R15, 0x4, R16 ;  /* 0x000000040f0c9825 */ /* 0x000fe200078e0010 */
[----:B------:R-:W-:-:S02]  /*2630*/  @!P1 IADD3 R7, PT, PT, R18, R15, RZ ;  /* 0x0000000f12079210 */ /* 0x000fc40007ffe0ff */
[----:B------:R-:W-:Y:S01]  /*2640*/  @!P1 IADD3 R21, PT, PT, R15, R3, RZ ;  /* 0x000000030f159210 */ /* 0x000fe20007ffe0ff */
[----:B--2---:R2:W-:Y:S04]  /*2650*/  @P0 STG.E desc[UR36][R8.64+0x4], R29 ;  /* 0x0000041d08000986 */ /* 0x0045e8000c101924 */
[----:B------:R-:W3:Y:S01]  /*2660*/  @!P1 LD.E R13, desc[UR36][R12.64] ;  /* 0x000000240c0d9980 */ /* 0x000ee2000c101900 */
[----:B0-----:R-:W-:-:S04]  /*2670*/  @!P1 IMAD.WIDE R2, R7, 0x4, R10 ;  /* 0x0000000407029825 */ /* 0x001fc800078e020a */
[----:B-1----:R-:W-:Y:S01]  /*2680*/  @!P1 IMAD.WIDE.U32 R4, R21, 0x4, R16 ;  /* 0x0000000415049825 */ /* 0x002fe200078e0010 */
[----:B------:R-:W-:Y:S01]  /*2690*/  @!P1 IADD3 R15, PT, PT, R20, R15, RZ ;  /* 0x0000000f140f9210 */ /* 0x000fe20007ffe0ff */
[----:B---3--:R2:W-:Y:S04]  /*26a0*/  @!P1 STG.E desc[UR36][R2.64], R13 ;  /* 0x0000000d02009986 */ /* 0x0085e8000c101924 */
[----:B------:R-:W3:Y:S01]  /*26b0*/  @!P1 LD.E R5, desc[UR36][R4.64] ;  /* 0x0000002404059980 */ /* 0x000ee2000c101900 */
[----:B------:R-:W-:-:S05]  /*26c0*/  @!P1 IMAD.WIDE R10, R15, 0x4, R10 ;  /* 0x000000040f0a9825 */ /* 0x000fca00078e020a */
[----:B---3--:R2:W-:Y:S02]  /*26d0*/  @!P1 STG.E desc[UR36][R10.64], R5 ;  /* 0x000000050a009986 */ /* 0x0085e4000c101924 */
.L_x_37:
[----:B------:R-:W-:Y:S05]  /*26e0*/  WARPSYNC.ALL ;  /* 0x0000000000007948 */ /* 0x000fea0003800000 */
[----:B--2---:R-:W-:Y:S01]  /*26f0*/  MOV R2, 0x10 ;  /* 0x0000001000027802 */ /* 0x004fe20000000f00 */
[----:B------:R-:W-:Y:S01]  /*2700*/  BAR.SYNC.DEFER_BLOCKING 0x0 ;  /* 0x0000000000007b1d */ /* 0x000fe20000010000 */
[----:B------:R-:W-:Y:S01]  /*2710*/  MOV R4, R26 ;  /* 0x0000001a00047202 */ /* 0x000fe20000000f00 */
[----:B------:R-:W-:-:S06]  /*2720*/  IMAD.MOV.U32 R5, RZ, RZ, R27 ;  /* 0x000000ffff057224 */ /* 0x000fcc00078e001b */
[----:B-1-3--:R1:W2:Y:S02]  /*2730*/  LDC.64 R6, c[0x4][R2] ;  /* 0x0100000002067b82 */ /* 0x00a2a40000000a00 */
[----:B----4-:R-:W-:-:S07]  /*2740*/  LEPC R20, `(.L_x_54) ;  /* 0x000000001014794e */ /* 0x010fce0000000000 */
[----:B012---:R-:W-:Y:S05]  /*2750*/  CALL.ABS.NOINC R6 ;  /* 0x0000000006007343 */ /* 0x007fea0003c00000 */
.L_x_54:
[----:B------:R0:W1:Y:S01]  /*2760*/  LDC.64 R6, c[0x4][R2] ;  /* 0x0100000002067b82 */ /* 0x0000620000000a00 */
[----:B------:R-:W-:Y:S02]  /*2770*/  MOV R4, R23 ;  /* 0x0000001700047202 */ /* 0x000fe40000000f00 */
[----:B------:R-:W-:-:S07]  /*2780*/  MOV R5, R24 ;  /* 0x0000001800057202 */ /* 0x000fce0000000f00 */
[----:B------:R-:W-:-:S07]  /*2790*/  LEPC R20, `(.L_x_55) ;  /* 0x000000001014794e */ /* 0x000fce0000000000 */
[----:B01----:R-:W-:Y:S05]  /*27a0*/  CALL.ABS.NOINC R6 ;  /* 0x0000000006007343 */ /* 0x003fea0003c00000 */
.L_x_55:
[----:B------:R-:W0:Y:S01]  /*27b0*/  LDC.64 R2, c[0x4][R2] ;  /* 0x0100000002027b82 */ /* 0x000e220000000a00 */
[----:B------:R-:W-:Y:S02]  /*27c0*/  MOV R4, R16 ;  /* 0x0000001000047202 */ /* 0x000fe40000000f00 */
[----:B------:R-:W-:-:S07]  /*27d0*/  MOV R5, R17 ;  /* 0x0000001100057202 */ /* 0x000fce0000000f00 */
[----:B------:R-:W-:-:S07]  /*27e0*/  LEPC R20, `(.L_x_56) ;  /* 0x000000001014794e */ /* 0x000fce0000000000 */
[----:B0-----:R-:W-:Y:S05]  /*27f0*/  CALL.ABS.NOINC R2 ;  /* 0x0000000002007343 */ /* 0x001fea0003c00000 */
.L_x_56:
[----:B------:R-:W-:Y:S05]  /*2800*/  EXIT ;  /* 0x000000000000794d */ /* 0x000fea0003800000 */
.L_x_57:
        /* <DEDUP_REMOVED lines=15> */
.L_x_59:


//--------------------- .nv.global.init           --------------------------
	.section	.nv.global.init,"aw",@progbits
.nv.global.init:
	.type		$str$2,@object
	.size		$str$2,($str$3 - $str$2)
$str$2:
        /*0000*/ 	.byte	0x69, 0x6e, 0x20, 0x6b, 0x65, 0x72, 0x6e, 0x65, 0x6c, 0x2c, 0x20, 0x67, 0x6f, 0x74, 0x20, 0x61
        /*0010*/ 	.byte	0x73, 0x73, 0x69, 0x67, 0x6e, 0x65, 0x64, 0x20, 0x69, 0x3d, 0x25, 0x64, 0x2c, 0x20, 0x6a, 0x3d
        /*0020*/ 	.byte	0x25, 0x64, 0x20, 0x73, 0x3d, 0x25, 0x66, 0x2c, 0x20, 0x69, 0x64, 0x3d, 0x25, 0x64, 0x0a, 0x00
	.type		$str$3,@object
	.size		$str$3,(.L_1 - $str$3)
$str$3:
        /*0030*/ 	.byte	0x69, 0x6e, 0x20, 0x6b, 0x65, 0x72, 0x6e, 0x65, 0x6c, 0x32, 0x2c, 0x20, 0x67, 0x6f, 0x74, 0x20
        /*0040*/ 	.byte	0x61, 0x73, 0x73, 0x69, 0x67, 0x6e, 0x65, 0x64, 0x20, 0x69, 0x3d, 0x25, 0x64, 0x2c, 0x20, 0x6a
        /*0050*/ 	.byte	0x3d, 0x25, 0x64, 0x20, 0x73, 0x3d, 0x25, 0x66, 0x2c, 0x20, 0x69, 0x64, 0x3d, 0x25, 0x64, 0x0a
        /*0060*/ 	.byte	0x00
.L_1:


//--------------------- .nv.shared.reserved.0     --------------------------
	.section	.nv.shared.reserved.0,"aw",@nobits
	.weak		__nv_reservedSMEM_offset_0_alias
	.size		__nv_reservedSMEM_offset_0_alias, 0, 64
	.other		__nv_reservedSMEM_offset_0_alias,@"STO_CUDA_RESERVED_SHARED STV_DEFAULT"
__nv_reservedSMEM_offset_0_alias:
	.zero		0
	.zero		64


//--------------------- .nv.constant0._Z14jacobi_kernel2PfS_iPiS0_S_S_ --------------------------
	.section	.nv.constant0._Z14jacobi_kernel2PfS_iPiS0_S_S_,"a",@progbits
	.sectionflags	@""
	.align	4
.nv.constant0._Z14jacobi_kernel2PfS_iPiS0_S_S_:
	.zero		952


//--------------------- .nv.constant0._Z14jacobi_kernel1PfS_iPiS0_S_S_ --------------------------
	.section	.nv.constant0._Z14jacobi_kernel1PfS_iPiS0_S_S_,"a",@progbits
	.sectionflags	@""
	.align	4
.nv.constant0._Z14jacobi_kernel1PfS_iPiS0_S_S_:
	.zero		952


//--------------------- SYMBOLS --------------------------

	.type		.nv.reservedSmem.offset0,@object
	.size		.nv.reservedSmem.offset0,0x4
	.type		vprintf,@function
	.type		malloc,@function
	.type		free,@function
